//
// Generated by NVIDIA NVVM Compiler
//
// Compiler Build ID: CL-36424714
// Cuda compilation tools, release 13.0, V13.0.88
// Based on NVVM 20.0.0
//

.version 9.0
.target sm_100
.address_size 64

	// .globl	_Z11WarpSoftmaxILi1ELi32ELi32ELi1EEvPKfPfii
.extern .func __assertfail
(
	.param .b64 __assertfail_param_0,
	.param .b64 __assertfail_param_1,
	.param .b32 __assertfail_param_2,
	.param .b64 __assertfail_param_3,
	.param .b64 __assertfail_param_4
)
;
.global .align 1 .b8 __unnamed_1[148] = {118, 111, 105, 100, 32, 87, 97, 114, 112, 83, 111, 102, 116, 109, 97, 120, 40, 99, 111, 110, 115, 116, 32, 102, 108, 111, 97, 116, 32, 42, 44, 32, 102, 108, 111, 97, 116, 32, 42, 44, 32, 105, 110, 116, 44, 32, 105, 110, 116, 41, 32, 91, 119, 105, 116, 104, 32, 105, 110, 116, 32, 112, 97, 99, 107, 95, 115, 105, 122, 101, 32, 61, 32, 49, 59, 32, 105, 110, 116, 32, 99, 111, 108, 115, 95, 112, 101, 114, 95, 116, 104, 114, 101, 97, 100, 32, 61, 32, 51, 50, 59, 32, 105, 110, 116, 32, 119, 97, 114, 112, 95, 119, 105, 100, 116, 104, 32, 61, 32, 51, 50, 59, 32, 105, 110, 116, 32, 114, 111, 119, 115, 95, 112, 101, 114, 95, 116, 104, 114, 101, 97, 100, 32, 61, 32, 49, 93};
.global .align 1 .b8 $str[37] = {99, 111, 108, 115, 32, 60, 61, 32, 99, 111, 108, 115, 95, 112, 101, 114, 95, 116, 104, 114, 101, 97, 100, 32, 42, 32, 119, 97, 114, 112, 95, 119, 105, 100, 116, 104};
.global .align 1 .b8 $str$1[27] = {47, 116, 109, 112, 47, 115, 97, 115, 115, 95, 99, 117, 95, 108, 48, 114, 104, 95, 114, 48, 116, 47, 107, 46, 99, 117};

.visible .entry _Z11WarpSoftmaxILi1ELi32ELi32ELi1EEvPKfPfii(
	.param .u64 .ptr .align 1 _Z11WarpSoftmaxILi1ELi32ELi32ELi1EEvPKfPfii_param_0,
	.param .u64 .ptr .align 1 _Z11WarpSoftmaxILi1ELi32ELi32ELi1EEvPKfPfii_param_1,
	.param .u32 _Z11WarpSoftmaxILi1ELi32ELi32ELi1EEvPKfPfii_param_2,
	.param .u32 _Z11WarpSoftmaxILi1ELi32ELi32ELi1EEvPKfPfii_param_3
)
{
	.reg .pred 	%p<78>;
	.reg .b32 	%r<139>;
	.reg .b32 	%f<663>;
	.reg .b64 	%rd<22>;

	ld.param.u64 	%rd6, [_Z11WarpSoftmaxILi1ELi32ELi32ELi1EEvPKfPfii_param_0];
	ld.param.u64 	%rd7, [_Z11WarpSoftmaxILi1ELi32ELi32ELi1EEvPKfPfii_param_1];
	ld.param.u32 	%r42, [_Z11WarpSoftmaxILi1ELi32ELi32ELi1EEvPKfPfii_param_2];
	ld.param.u32 	%r43, [_Z11WarpSoftmaxILi1ELi32ELi32ELi1EEvPKfPfii_param_3];
	cvta.to.global.u64 	%rd1, %rd6;
	cvta.to.global.u64 	%rd2, %rd7;
	setp.lt.s32 	%p1, %r43, 1025;
	@%p1 bra 	$L__BB0_2;
	mov.u64 	%rd8, $str;
	cvta.global.u64 	%rd9, %rd8;
	mov.u64 	%rd10, $str$1;
	cvta.global.u64 	%rd11, %rd10;
	mov.u64 	%rd12, __unnamed_1;
	cvta.global.u64 	%rd13, %rd12;
	{ // callseq 0, 0
	.param .b64 param0;
	st.param.b64 	[param0], %rd9;
	.param .b64 param1;
	st.param.b64 	[param1], %rd11;
	.param .b32 param2;
	st.param.b32 	[param2], 111;
	.param .b64 param3;
	st.param.b64 	[param3], %rd13;
	.param .b64 param4;
	st.param.b64 	[param4], 1;
	call.uni 
	__assertfail, 
	(
	param0, 
	param1, 
	param2, 
	param3, 
	param4
	);
	} // callseq 0
$L__BB0_2:
	mov.u32 	%r44, %ctaid.y;
	mov.u32 	%r45, %ntid.y;
	mov.u32 	%r46, %tid.y;
	mad.lo.s32 	%r138, %r44, %r45, %r46;
	mov.u32 	%r47, %nctaid.y;
	mul.lo.s32 	%r2, %r47, %r45;
	mov.u32 	%r3, %tid.x;
	setp.ge.s32 	%p2, %r138, %r42;
	@%p2 bra 	$L__BB0_133;
	add.s32 	%r4, %r3, 64;
	add.s32 	%r5, %r3, 96;
	add.s32 	%r6, %r3, 128;
	add.s32 	%r7, %r3, 160;
	add.s32 	%r8, %r3, 224;
	add.s32 	%r9, %r3, 256;
	add.s32 	%r10, %r3, 288;
	add.s32 	%r11, %r3, 320;
	add.s32 	%r12, %r3, 352;
	add.s32 	%r13, %r3, 384;
	add.s32 	%r14, %r3, 416;
	add.s32 	%r15, %r3, 448;
	add.s32 	%r16, %r3, 480;
	add.s32 	%r17, %r3, 512;
	add.s32 	%r18, %r3, 544;
	add.s32 	%r19, %r3, 576;
	add.s32 	%r20, %r3, 608;
	add.s32 	%r21, %r3, 640;
	add.s32 	%r22, %r3, 672;
	add.s32 	%r23, %r3, 704;
	add.s32 	%r24, %r3, 736;
	add.s32 	%r25, %r3, 768;
	add.s32 	%r26, %r3, 800;
	add.s32 	%r27, %r3, 832;
	add.s32 	%r28, %r3, 864;
	add.s32 	%r29, %r3, 896;
	add.s32 	%r30, %r3, 928;
	add.s32 	%r31, %r3, 960;
	add.s32 	%r32, %r3, 992;
	mul.lo.s32 	%r137, %r42, %r138;
	mul.lo.s32 	%r34, %r2, %r42;
	add.s32 	%r136, %r3, %r137;
	cvt.u64.u32 	%rd17, %r3;
$L__BB0_4:
	setp.ge.s32 	%p3, %r3, %r43;
	mov.f32 	%f599, 0fD01502F9;
	mov.f32 	%f602, %f599;
	@%p3 bra 	$L__BB0_6;
	mul.wide.s32 	%rd14, %r136, 4;
	add.s64 	%rd15, %rd1, %rd14;
	ld.global.f32 	%f599, [%rd15];
	max.f32 	%f602, %f599, 0fD01502F9;
$L__BB0_6:
	add.s32 	%r48, %r3, 32;
	setp.ge.s32 	%p4, %r48, %r43;
	cvt.s64.s32 	%rd16, %r137;
	add.s64 	%rd3, %rd17, %rd16;
	shl.b64 	%rd18, %rd3, 2;
	add.s64 	%rd4, %rd1, %rd18;
	mov.f32 	%f601, 0fD01502F9;
	@%p4 bra 	$L__BB0_8;
	ld.global.f32 	%f601, [%rd4+128];
	max.f32 	%f602, %f602, %f601;
$L__BB0_8:
	setp.ge.s32 	%p5, %r4, %r43;
	mov.f32 	%f603, 0fD01502F9;
	@%p5 bra 	$L__BB0_10;
	ld.global.f32 	%f603, [%rd4+256];
	max.f32 	%f602, %f602, %f603;
$L__BB0_10:
	setp.ge.s32 	%p6, %r5, %r43;
	mov.f32 	%f605, 0fD01502F9;
	@%p6 bra 	$L__BB0_12;
	ld.global.f32 	%f605, [%rd4+384];
	max.f32 	%f602, %f602, %f605;
$L__BB0_12:
	setp.ge.s32 	%p7, %r6, %r43;
	mov.f32 	%f607, 0fD01502F9;
	@%p7 bra 	$L__BB0_14;
	ld.global.f32 	%f607, [%rd4+512];
	max.f32 	%f602, %f602, %f607;
$L__BB0_14:
	setp.ge.s32 	%p8, %r7, %r43;
	mov.f32 	%f609, 0fD01502F9;
	@%p8 bra 	$L__BB0_16;
	ld.global.f32 	%f609, [%rd4+640];
	max.f32 	%f602, %f602, %f609;
$L__BB0_16:
	add.s32 	%r49, %r3, 192;
	setp.ge.s32 	%p9, %r49, %r43;
	mov.f32 	%f611, 0fD01502F9;
	@%p9 bra 	$L__BB0_18;
	ld.global.f32 	%f611, [%rd4+768];
	max.f32 	%f602, %f602, %f611;
$L__BB0_18:
	setp.ge.s32 	%p10, %r8, %r43;
	mov.f32 	%f613, 0fD01502F9;
	@%p10 bra 	$L__BB0_20;
	ld.global.f32 	%f613, [%rd4+896];
	max.f32 	%f602, %f602, %f613;
$L__BB0_20:
	setp.ge.s32 	%p11, %r9, %r43;
	mov.f32 	%f615, 0fD01502F9;
	@%p11 bra 	$L__BB0_22;
	ld.global.f32 	%f615, [%rd4+1024];
	max.f32 	%f602, %f602, %f615;
$L__BB0_22:
	setp.ge.s32 	%p12, %r10, %r43;
	mov.f32 	%f617, 0fD01502F9;
	@%p12 bra 	$L__BB0_24;
	ld.global.f32 	%f617, [%rd4+1152];
	max.f32 	%f602, %f602, %f617;
$L__BB0_24:
	setp.ge.s32 	%p13, %r11, %r43;
	mov.f32 	%f619, 0fD01502F9;
	@%p13 bra 	$L__BB0_26;
	ld.global.f32 	%f619, [%rd4+1280];
	max.f32 	%f602, %f602, %f619;
$L__BB0_26:
	setp.ge.s32 	%p14, %r12, %r43;
	mov.f32 	%f621, 0fD01502F9;
	@%p14 bra 	$L__BB0_28;
	ld.global.f32 	%f621, [%rd4+1408];
	max.f32 	%f602, %f602, %f621;
$L__BB0_28:
	setp.ge.s32 	%p15, %r13, %r43;
	mov.f32 	%f623, 0fD01502F9;
	@%p15 bra 	$L__BB0_30;
	ld.global.f32 	%f623, [%rd4+1536];
	max.f32 	%f602, %f602, %f623;
$L__BB0_30:
	setp.ge.s32 	%p16, %r14, %r43;
	mov.f32 	%f625, 0fD01502F9;
	@%p16 bra 	$L__BB0_32;
	ld.global.f32 	%f625, [%rd4+1664];
	max.f32 	%f602, %f602, %f625;
$L__BB0_32:
	setp.ge.s32 	%p17, %r15, %r43;
	mov.f32 	%f627, 0fD01502F9;
	@%p17 bra 	$L__BB0_34;
	ld.global.f32 	%f627, [%rd4+1792];
	max.f32 	%f602, %f602, %f627;
$L__BB0_34:
	setp.ge.s32 	%p18, %r16, %r43;
	mov.f32 	%f629, 0fD01502F9;
	@%p18 bra 	$L__BB0_36;
	ld.global.f32 	%f629, [%rd4+1920];
	max.f32 	%f602, %f602, %f629;
$L__BB0_36:
	setp.ge.s32 	%p19, %r17, %r43;
	mov.f32 	%f631, 0fD01502F9;
	@%p19 bra 	$L__BB0_38;
	ld.global.f32 	%f631, [%rd4+2048];
	max.f32 	%f602, %f602, %f631;
$L__BB0_38:
	setp.ge.s32 	%p20, %r18, %r43;
	mov.f32 	%f633, 0fD01502F9;
	@%p20 bra 	$L__BB0_40;
	ld.global.f32 	%f633, [%rd4+2176];
	max.f32 	%f602, %f602, %f633;
$L__BB0_40:
	setp.ge.s32 	%p21, %r19, %r43;
	mov.f32 	%f635, 0fD01502F9;
	@%p21 bra 	$L__BB0_42;
	ld.global.f32 	%f635, [%rd4+2304];
	max.f32 	%f602, %f602, %f635;
$L__BB0_42:
	setp.ge.s32 	%p22, %r20, %r43;
	mov.f32 	%f637, 0fD01502F9;
	@%p22 bra 	$L__BB0_44;
	ld.global.f32 	%f637, [%rd4+2432];
	max.f32 	%f602, %f602, %f637;
$L__BB0_44:
	setp.ge.s32 	%p23, %r21, %r43;
	mov.f32 	%f639, 0fD01502F9;
	@%p23 bra 	$L__BB0_46;
	ld.global.f32 	%f639, [%rd4+2560];
	max.f32 	%f602, %f602, %f639;
$L__BB0_46:
	setp.ge.s32 	%p24, %r22, %r43;
	mov.f32 	%f641, 0fD01502F9;
	@%p24 bra 	$L__BB0_48;
	ld.global.f32 	%f641, [%rd4+2688];
	max.f32 	%f602, %f602, %f641;
$L__BB0_48:
	setp.ge.s32 	%p25, %r23, %r43;
	mov.f32 	%f643, 0fD01502F9;
	@%p25 bra 	$L__BB0_50;
	ld.global.f32 	%f643, [%rd4+2816];
	max.f32 	%f602, %f602, %f643;
$L__BB0_50:
	setp.ge.s32 	%p26, %r24, %r43;
	mov.f32 	%f645, 0fD01502F9;
	@%p26 bra 	$L__BB0_52;
	ld.global.f32 	%f645, [%rd4+2944];
	max.f32 	%f602, %f602, %f645;
$L__BB0_52:
	setp.ge.s32 	%p27, %r25, %r43;
	mov.f32 	%f647, 0fD01502F9;
	@%p27 bra 	$L__BB0_54;
	ld.global.f32 	%f647, [%rd4+3072];
	max.f32 	%f602, %f602, %f647;
$L__BB0_54:
	setp.ge.s32 	%p28, %r26, %r43;
	mov.f32 	%f649, 0fD01502F9;
	@%p28 bra 	$L__BB0_56;
	ld.global.f32 	%f649, [%rd4+3200];
	max.f32 	%f602, %f602, %f649;
$L__BB0_56:
	setp.ge.s32 	%p29, %r27, %r43;
	mov.f32 	%f651, 0fD01502F9;
	@%p29 bra 	$L__BB0_58;
	ld.global.f32 	%f651, [%rd4+3328];
	max.f32 	%f602, %f602, %f651;
$L__BB0_58:
	setp.ge.s32 	%p30, %r28, %r43;
	mov.f32 	%f653, 0fD01502F9;
	@%p30 bra 	$L__BB0_60;
	ld.global.f32 	%f653, [%rd4+3456];
	max.f32 	%f602, %f602, %f653;
$L__BB0_60:
	setp.ge.s32 	%p31, %r29, %r43;
	mov.f32 	%f655, 0fD01502F9;
	@%p31 bra 	$L__BB0_62;
	ld.global.f32 	%f655, [%rd4+3584];
	max.f32 	%f602, %f602, %f655;
$L__BB0_62:
	setp.ge.s32 	%p32, %r30, %r43;
	mov.f32 	%f657, 0fD01502F9;
	@%p32 bra 	$L__BB0_64;
	ld.global.f32 	%f657, [%rd4+3712];
	max.f32 	%f602, %f602, %f657;
$L__BB0_64:
	setp.ge.s32 	%p33, %r31, %r43;
	mov.f32 	%f659, 0fD01502F9;
	@%p33 bra 	$L__BB0_66;
	ld.global.f32 	%f659, [%rd4+3840];
	max.f32 	%f602, %f602, %f659;
$L__BB0_66:
	setp.ge.s32 	%p34, %r32, %r43;
	mov.f32 	%f661, 0fD01502F9;
	@%p34 bra 	$L__BB0_68;
	ld.global.f32 	%f661, [%rd4+3968];
	max.f32 	%f602, %f602, %f661;
$L__BB0_68:
	setp.ge.s32 	%p35, %r3, %r43;
	mov.b32 	%r50, %f602;
	shfl.sync.bfly.b32	%r51|%p36, %r50, 16, 31, -1;
	mov.b32 	%f193, %r51;
	max.f32 	%f194, %f602, %f193;
	mov.b32 	%r52, %f194;
	shfl.sync.bfly.b32	%r53|%p37, %r52, 8, 31, -1;
	mov.b32 	%f195, %r53;
	max.f32 	%f196, %f194, %f195;
	mov.b32 	%r54, %f196;
	shfl.sync.bfly.b32	%r55|%p38, %r54, 4, 31, -1;
	mov.b32 	%f197, %r55;
	max.f32 	%f198, %f196, %f197;
	mov.b32 	%r56, %f198;
	shfl.sync.bfly.b32	%r57|%p39, %r56, 2, 31, -1;
	mov.b32 	%f199, %r57;
	max.f32 	%f200, %f198, %f199;
	mov.b32 	%r58, %f200;
	shfl.sync.bfly.b32	%r59|%p40, %r58, 1, 31, -1;
	mov.b32 	%f201, %r59;
	max.f32 	%f202, %f200, %f201;
	sub.f32 	%f203, %f599, %f202;
	fma.rn.f32 	%f204, %f203, 0f3BBB989D, 0f3F000000;
	cvt.sat.f32.f32 	%f205, %f204;
	mov.f32 	%f206, 0f4B400001;
	mov.f32 	%f207, 0f437C0000;
	fma.rm.f32 	%f208, %f205, %f207, %f206;
	add.f32 	%f209, %f208, 0fCB40007F;
	neg.f32 	%f210, %f209;
	fma.rn.f32 	%f211, %f203, 0f3FB8AA3B, %f210;
	fma.rn.f32 	%f212, %f203, 0f32A57060, %f211;
	mov.b32 	%r60, %f208;
	shl.b32 	%r61, %r60, 23;
	mov.b32 	%f213, %r61;
	ex2.approx.ftz.f32 	%f214, %f212;
	mul.f32 	%f215, %f214, %f213;
	add.f32 	%f216, %f215, 0f00000000;
	sub.f32 	%f217, %f601, %f202;
	fma.rn.f32 	%f218, %f217, 0f3BBB989D, 0f3F000000;
	cvt.sat.f32.f32 	%f219, %f218;
	fma.rm.f32 	%f220, %f219, %f207, %f206;
	add.f32 	%f221, %f220, 0fCB40007F;
	neg.f32 	%f222, %f221;
	fma.rn.f32 	%f223, %f217, 0f3FB8AA3B, %f222;
	fma.rn.f32 	%f224, %f217, 0f32A57060, %f223;
	mov.b32 	%r62, %f220;
	shl.b32 	%r63, %r62, 23;
	mov.b32 	%f225, %r63;
	ex2.approx.ftz.f32 	%f226, %f224;
	mul.f32 	%f227, %f226, %f225;
	add.f32 	%f228, %f216, %f227;
	sub.f32 	%f229, %f603, %f202;
	fma.rn.f32 	%f230, %f229, 0f3BBB989D, 0f3F000000;
	cvt.sat.f32.f32 	%f231, %f230;
	fma.rm.f32 	%f232, %f231, %f207, %f206;
	add.f32 	%f233, %f232, 0fCB40007F;
	neg.f32 	%f234, %f233;
	fma.rn.f32 	%f235, %f229, 0f3FB8AA3B, %f234;
	fma.rn.f32 	%f236, %f229, 0f32A57060, %f235;
	mov.b32 	%r64, %f232;
	shl.b32 	%r65, %r64, 23;
	mov.b32 	%f237, %r65;
	ex2.approx.ftz.f32 	%f238, %f236;
	mul.f32 	%f239, %f238, %f237;
	add.f32 	%f240, %f228, %f239;
	sub.f32 	%f241, %f605, %f202;
	fma.rn.f32 	%f242, %f241, 0f3BBB989D, 0f3F000000;
	cvt.sat.f32.f32 	%f243, %f242;
	fma.rm.f32 	%f244, %f243, %f207, %f206;
	add.f32 	%f245, %f244, 0fCB40007F;
	neg.f32 	%f246, %f245;
	fma.rn.f32 	%f247, %f241, 0f3FB8AA3B, %f246;
	fma.rn.f32 	%f248, %f241, 0f32A57060, %f247;
	mov.b32 	%r66, %f244;
	shl.b32 	%r67, %r66, 23;
	mov.b32 	%f249, %r67;
	ex2.approx.ftz.f32 	%f250, %f248;
	mul.f32 	%f251, %f250, %f249;
	add.f32 	%f252, %f240, %f251;
	sub.f32 	%f253, %f607, %f202;
	fma.rn.f32 	%f254, %f253, 0f3BBB989D, 0f3F000000;
	cvt.sat.f32.f32 	%f255, %f254;
	fma.rm.f32 	%f256, %f255, %f207, %f206;
	add.f32 	%f257, %f256, 0fCB40007F;
	neg.f32 	%f258, %f257;
	fma.rn.f32 	%f259, %f253, 0f3FB8AA3B, %f258;
	fma.rn.f32 	%f260, %f253, 0f32A57060, %f259;
	mov.b32 	%r68, %f256;
	shl.b32 	%r69, %r68, 23;
	mov.b32 	%f261, %r69;
	ex2.approx.ftz.f32 	%f262, %f260;
	mul.f32 	%f263, %f262, %f261;
	add.f32 	%f264, %f252, %f263;
	sub.f32 	%f265, %f609, %f202;
	fma.rn.f32 	%f266, %f265, 0f3BBB989D, 0f3F000000;
	cvt.sat.f32.f32 	%f267, %f266;
	fma.rm.f32 	%f268, %f267, %f207, %f206;
	add.f32 	%f269, %f268, 0fCB40007F;
	neg.f32 	%f270, %f269;
	fma.rn.f32 	%f271, %f265, 0f3FB8AA3B, %f270;
	fma.rn.f32 	%f272, %f265, 0f32A57060, %f271;
	mov.b32 	%r70, %f268;
	shl.b32 	%r71, %r70, 23;
	mov.b32 	%f273, %r71;
	ex2.approx.ftz.f32 	%f274, %f272;
	mul.f32 	%f275, %f274, %f273;
	add.f32 	%f276, %f264, %f275;
	sub.f32 	%f277, %f611, %f202;
	fma.rn.f32 	%f278, %f277, 0f3BBB989D, 0f3F000000;
	cvt.sat.f32.f32 	%f279, %f278;
	fma.rm.f32 	%f280, %f279, %f207, %f206;
	add.f32 	%f281, %f280, 0fCB40007F;
	neg.f32 	%f282, %f281;
	fma.rn.f32 	%f283, %f277, 0f3FB8AA3B, %f282;
	fma.rn.f32 	%f284, %f277, 0f32A57060, %f283;
	mov.b32 	%r72, %f280;
	shl.b32 	%r73, %r72, 23;
	mov.b32 	%f285, %r73;
	ex2.approx.ftz.f32 	%f286, %f284;
	mul.f32 	%f287, %f286, %f285;
	add.f32 	%f288, %f276, %f287;
	sub.f32 	%f289, %f613, %f202;
	fma.rn.f32 	%f290, %f289, 0f3BBB989D, 0f3F000000;
	cvt.sat.f32.f32 	%f291, %f290;
	fma.rm.f32 	%f292, %f291, %f207, %f206;
	add.f32 	%f293, %f292, 0fCB40007F;
	neg.f32 	%f294, %f293;
	fma.rn.f32 	%f295, %f289, 0f3FB8AA3B, %f294;
	fma.rn.f32 	%f296, %f289, 0f32A57060, %f295;
	mov.b32 	%r74, %f292;
	shl.b32 	%r75, %r74, 23;
	mov.b32 	%f297, %r75;
	ex2.approx.ftz.f32 	%f298, %f296;
	mul.f32 	%f299, %f298, %f297;
	add.f32 	%f300, %f288, %f299;
	sub.f32 	%f301, %f615, %f202;
	fma.rn.f32 	%f302, %f301, 0f3BBB989D, 0f3F000000;
	cvt.sat.f32.f32 	%f303, %f302;
	fma.rm.f32 	%f304, %f303, %f207, %f206;
	add.f32 	%f305, %f304, 0fCB40007F;
	neg.f32 	%f306, %f305;
	fma.rn.f32 	%f307, %f301, 0f3FB8AA3B, %f306;
	fma.rn.f32 	%f308, %f301, 0f32A57060, %f307;
	mov.b32 	%r76, %f304;
	shl.b32 	%r77, %r76, 23;
	mov.b32 	%f309, %r77;
	ex2.approx.ftz.f32 	%f310, %f308;
	mul.f32 	%f311, %f310, %f309;
	add.f32 	%f312, %f300, %f311;
	sub.f32 	%f313, %f617, %f202;
	fma.rn.f32 	%f314, %f313, 0f3BBB989D, 0f3F000000;
	cvt.sat.f32.f32 	%f315, %f314;
	fma.rm.f32 	%f316, %f315, %f207, %f206;
	add.f32 	%f317, %f316, 0fCB40007F;
	neg.f32 	%f318, %f317;
	fma.rn.f32 	%f319, %f313, 0f3FB8AA3B, %f318;
	fma.rn.f32 	%f320, %f313, 0f32A57060, %f319;
	mov.b32 	%r78, %f316;
	shl.b32 	%r79, %r78, 23;
	mov.b32 	%f321, %r79;
	ex2.approx.ftz.f32 	%f322, %f320;
	mul.f32 	%f323, %f322, %f321;
	add.f32 	%f324, %f312, %f323;
	sub.f32 	%f325, %f619, %f202;
	fma.rn.f32 	%f326, %f325, 0f3BBB989D, 0f3F000000;
	cvt.sat.f32.f32 	%f327, %f326;
	fma.rm.f32 	%f328, %f327, %f207, %f206;
	add.f32 	%f329, %f328, 0fCB40007F;
	neg.f32 	%f330, %f329;
	fma.rn.f32 	%f331, %f325, 0f3FB8AA3B, %f330;
	fma.rn.f32 	%f332, %f325, 0f32A57060, %f331;
	mov.b32 	%r80, %f328;
	shl.b32 	%r81, %r80, 23;
	mov.b32 	%f333, %r81;
	ex2.approx.ftz.f32 	%f334, %f332;
	mul.f32 	%f335, %f334, %f333;
	add.f32 	%f336, %f324, %f335;
	sub.f32 	%f337, %f621, %f202;
	fma.rn.f32 	%f338, %f337, 0f3BBB989D, 0f3F000000;
	cvt.sat.f32.f32 	%f339, %f338;
	fma.rm.f32 	%f340, %f339, %f207, %f206;
	add.f32 	%f341, %f340, 0fCB40007F;
	neg.f32 	%f342, %f341;
	fma.rn.f32 	%f343, %f337, 0f3FB8AA3B, %f342;
	fma.rn.f32 	%f344, %f337, 0f32A57060, %f343;
	mov.b32 	%r82, %f340;
	shl.b32 	%r83, %r82, 23;
	mov.b32 	%f345, %r83;
	ex2.approx.ftz.f32 	%f346, %f344;
	mul.f32 	%f347, %f346, %f345;
	add.f32 	%f348, %f336, %f347;
	sub.f32 	%f349, %f623, %f202;
	fma.rn.f32 	%f350, %f349, 0f3BBB989D, 0f3F000000;
	cvt.sat.f32.f32 	%f351, %f350;
	fma.rm.f32 	%f352, %f351, %f207, %f206;
	add.f32 	%f353, %f352, 0fCB40007F;
	neg.f32 	%f354, %f353;
	fma.rn.f32 	%f355, %f349, 0f3FB8AA3B, %f354;
	fma.rn.f32 	%f356, %f349, 0f32A57060, %f355;
	mov.b32 	%r84, %f352;
	shl.b32 	%r85, %r84, 23;
	mov.b32 	%f357, %r85;
	ex2.approx.ftz.f32 	%f358, %f356;
	mul.f32 	%f359, %f358, %f357;
	add.f32 	%f360, %f348, %f359;
	sub.f32 	%f361, %f625, %f202;
	fma.rn.f32 	%f362, %f361, 0f3BBB989D, 0f3F000000;
	cvt.sat.f32.f32 	%f363, %f362;
	fma.rm.f32 	%f364, %f363, %f207, %f206;
	add.f32 	%f365, %f364, 0fCB40007F;
	neg.f32 	%f366, %f365;
	fma.rn.f32 	%f367, %f361, 0f3FB8AA3B, %f366;
	fma.rn.f32 	%f368, %f361, 0f32A57060, %f367;
	mov.b32 	%r86, %f364;
	shl.b32 	%r87, %r86, 23;
	mov.b32 	%f369, %r87;
	ex2.approx.ftz.f32 	%f370, %f368;
	mul.f32 	%f371, %f370, %f369;
	add.f32 	%f372, %f360, %f371;
	sub.f32 	%f373, %f627, %f202;
	fma.rn.f32 	%f374, %f373, 0f3BBB989D, 0f3F000000;
	cvt.sat.f32.f32 	%f375, %f374;
	fma.rm.f32 	%f376, %f375, %f207, %f206;
	add.f32 	%f377, %f376, 0fCB40007F;
	neg.f32 	%f378, %f377;
	fma.rn.f32 	%f379, %f373, 0f3FB8AA3B, %f378;
	fma.rn.f32 	%f380, %f373, 0f32A57060, %f379;
	mov.b32 	%r88, %f376;
	shl.b32 	%r89, %r88, 23;
	mov.b32 	%f381, %r89;
	ex2.approx.ftz.f32 	%f382, %f380;
	mul.f32 	%f383, %f382, %f381;
	add.f32 	%f384, %f372, %f383;
	sub.f32 	%f385, %f629, %f202;
	fma.rn.f32 	%f386, %f385, 0f3BBB989D, 0f3F000000;
	cvt.sat.f32.f32 	%f387, %f386;
	fma.rm.f32 	%f388, %f387, %f207, %f206;
	add.f32 	%f389, %f388, 0fCB40007F;
	neg.f32 	%f390, %f389;
	fma.rn.f32 	%f391, %f385, 0f3FB8AA3B, %f390;
	fma.rn.f32 	%f392, %f385, 0f32A57060, %f391;
	mov.b32 	%r90, %f388;
	shl.b32 	%r91, %r90, 23;
	mov.b32 	%f393, %r91;
	ex2.approx.ftz.f32 	%f394, %f392;
	mul.f32 	%f395, %f394, %f393;
	add.f32 	%f396, %f384, %f395;
	sub.f32 	%f397, %f631, %f202;
	fma.rn.f32 	%f398, %f397, 0f3BBB989D, 0f3F000000;
	cvt.sat.f32.f32 	%f399, %f398;
	fma.rm.f32 	%f400, %f399, %f207, %f206;
	add.f32 	%f401, %f400, 0fCB40007F;
	neg.f32 	%f402, %f401;
	fma.rn.f32 	%f403, %f397, 0f3FB8AA3B, %f402;
	fma.rn.f32 	%f404, %f397, 0f32A57060, %f403;
	mov.b32 	%r92, %f400;
	shl.b32 	%r93, %r92, 23;
	mov.b32 	%f405, %r93;
	ex2.approx.ftz.f32 	%f406, %f404;
	mul.f32 	%f407, %f406, %f405;
	add.f32 	%f408, %f396, %f407;
	sub.f32 	%f409, %f633, %f202;
	fma.rn.f32 	%f410, %f409, 0f3BBB989D, 0f3F000000;
	cvt.sat.f32.f32 	%f411, %f410;
	fma.rm.f32 	%f412, %f411, %f207, %f206;
	add.f32 	%f413, %f412, 0fCB40007F;
	neg.f32 	%f414, %f413;
	fma.rn.f32 	%f415, %f409, 0f3FB8AA3B, %f414;
	fma.rn.f32 	%f416, %f409, 0f32A57060, %f415;
	mov.b32 	%r94, %f412;
	shl.b32 	%r95, %r94, 23;
	mov.b32 	%f417, %r95;
	ex2.approx.ftz.f32 	%f418, %f416;
	mul.f32 	%f419, %f418, %f417;
	add.f32 	%f420, %f408, %f419;
	sub.f32 	%f421, %f635, %f202;
	fma.rn.f32 	%f422, %f421, 0f3BBB989D, 0f3F000000;
	cvt.sat.f32.f32 	%f423, %f422;
	fma.rm.f32 	%f424, %f423, %f207, %f206;
	add.f32 	%f425, %f424, 0fCB40007F;
	neg.f32 	%f426, %f425;
	fma.rn.f32 	%f427, %f421, 0f3FB8AA3B, %f426;
	fma.rn.f32 	%f428, %f421, 0f32A57060, %f427;
	mov.b32 	%r96, %f424;
	shl.b32 	%r97, %r96, 23;
	mov.b32 	%f429, %r97;
	ex2.approx.ftz.f32 	%f430, %f428;
	mul.f32 	%f431, %f430, %f429;
	add.f32 	%f432, %f420, %f431;
	sub.f32 	%f433, %f637, %f202;
	fma.rn.f32 	%f434, %f433, 0f3BBB989D, 0f3F000000;
	cvt.sat.f32.f32 	%f435, %f434;
	fma.rm.f32 	%f436, %f435, %f207, %f206;
	add.f32 	%f437, %f436, 0fCB40007F;
	neg.f32 	%f438, %f437;
	fma.rn.f32 	%f439, %f433, 0f3FB8AA3B, %f438;
	fma.rn.f32 	%f440, %f433, 0f32A57060, %f439;
	mov.b32 	%r98, %f436;
	shl.b32 	%r99, %r98, 23;
	mov.b32 	%f441, %r99;
	ex2.approx.ftz.f32 	%f442, %f440;
	mul.f32 	%f443, %f442, %f441;
	add.f32 	%f444, %f432, %f443;
	sub.f32 	%f445, %f639, %f202;
	fma.rn.f32 	%f446, %f445, 0f3BBB989D, 0f3F000000;
	cvt.sat.f32.f32 	%f447, %f446;
	fma.rm.f32 	%f448, %f447, %f207, %f206;
	add.f32 	%f449, %f448, 0fCB40007F;
	neg.f32 	%f450, %f449;
	fma.rn.f32 	%f451, %f445, 0f3FB8AA3B, %f450;
	fma.rn.f32 	%f452, %f445, 0f32A57060, %f451;
	mov.b32 	%r100, %f448;
	shl.b32 	%r101, %r100, 23;
	mov.b32 	%f453, %r101;
	ex2.approx.ftz.f32 	%f454, %f452;
	mul.f32 	%f455, %f454, %f453;
	add.f32 	%f456, %f444, %f455;
	sub.f32 	%f457, %f641, %f202;
	fma.rn.f32 	%f458, %f457, 0f3BBB989D, 0f3F000000;
	cvt.sat.f32.f32 	%f459, %f458;
	fma.rm.f32 	%f460, %f459, %f207, %f206;
	add.f32 	%f461, %f460, 0fCB40007F;
	neg.f32 	%f462, %f461;
	fma.rn.f32 	%f463, %f457, 0f3FB8AA3B, %f462;
	fma.rn.f32 	%f464, %f457, 0f32A57060, %f463;
	mov.b32 	%r102, %f460;
	shl.b32 	%r103, %r102, 23;
	mov.b32 	%f465, %r103;
	ex2.approx.ftz.f32 	%f466, %f464;
	mul.f32 	%f467, %f466, %f465;
	add.f32 	%f468, %f456, %f467;
	sub.f32 	%f469, %f643, %f202;
	fma.rn.f32 	%f470, %f469, 0f3BBB989D, 0f3F000000;
	cvt.sat.f32.f32 	%f471, %f470;
	fma.rm.f32 	%f472, %f471, %f207, %f206;
	add.f32 	%f473, %f472, 0fCB40007F;
	neg.f32 	%f474, %f473;
	fma.rn.f32 	%f475, %f469, 0f3FB8AA3B, %f474;
	fma.rn.f32 	%f476, %f469, 0f32A57060, %f475;
	mov.b32 	%r104, %f472;
	shl.b32 	%r105, %r104, 23;
	mov.b32 	%f477, %r105;
	ex2.approx.ftz.f32 	%f478, %f476;
	mul.f32 	%f479, %f478, %f477;
	add.f32 	%f480, %f468, %f479;
	sub.f32 	%f481, %f645, %f202;
	fma.rn.f32 	%f482, %f481, 0f3BBB989D, 0f3F000000;
	cvt.sat.f32.f32 	%f483, %f482;
	fma.rm.f32 	%f484, %f483, %f207, %f206;
	add.f32 	%f485, %f484, 0fCB40007F;
	neg.f32 	%f486, %f485;
	fma.rn.f32 	%f487, %f481, 0f3FB8AA3B, %f486;
	fma.rn.f32 	%f488, %f481, 0f32A57060, %f487;
	mov.b32 	%r106, %f484;
	shl.b32 	%r107, %r106, 23;
	mov.b32 	%f489, %r107;
	ex2.approx.ftz.f32 	%f490, %f488;
	mul.f32 	%f491, %f490, %f489;
	add.f32 	%f492, %f480, %f491;
	sub.f32 	%f493, %f647, %f202;
	fma.rn.f32 	%f494, %f493, 0f3BBB989D, 0f3F000000;
	cvt.sat.f32.f32 	%f495, %f494;
	fma.rm.f32 	%f496, %f495, %f207, %f206;
	add.f32 	%f497, %f496, 0fCB40007F;
	neg.f32 	%f498, %f497;
	fma.rn.f32 	%f499, %f493, 0f3FB8AA3B, %f498;
	fma.rn.f32 	%f500, %f493, 0f32A57060, %f499;
	mov.b32 	%r108, %f496;
	shl.b32 	%r109, %r108, 23;
	mov.b32 	%f501, %r109;
	ex2.approx.ftz.f32 	%f502, %f500;
	mul.f32 	%f503, %f502, %f501;
	add.f32 	%f504, %f492, %f503;
	sub.f32 	%f505, %f649, %f202;
	fma.rn.f32 	%f506, %f505, 0f3BBB989D, 0f3F000000;
	cvt.sat.f32.f32 	%f507, %f506;
	fma.rm.f32 	%f508, %f507, %f207, %f206;
	add.f32 	%f509, %f508, 0fCB40007F;
	neg.f32 	%f510, %f509;
	fma.rn.f32 	%f511, %f505, 0f3FB8AA3B, %f510;
	fma.rn.f32 	%f512, %f505, 0f32A57060, %f511;
	mov.b32 	%r110, %f508;
	shl.b32 	%r111, %r110, 23;
	mov.b32 	%f513, %r111;
	ex2.approx.ftz.f32 	%f514, %f512;
	mul.f32 	%f515, %f514, %f513;
	add.f32 	%f516, %f504, %f515;
	sub.f32 	%f517, %f651, %f202;
	fma.rn.f32 	%f518, %f517, 0f3BBB989D, 0f3F000000;
	cvt.sat.f32.f32 	%f519, %f518;
	fma.rm.f32 	%f520, %f519, %f207, %f206;
	add.f32 	%f521, %f520, 0fCB40007F;
	neg.f32 	%f522, %f521;
	fma.rn.f32 	%f523, %f517, 0f3FB8AA3B, %f522;
	fma.rn.f32 	%f524, %f517, 0f32A57060, %f523;
	mov.b32 	%r112, %f520;
	shl.b32 	%r113, %r112, 23;
	mov.b32 	%f525, %r113;
	ex2.approx.ftz.f32 	%f526, %f524;
	mul.f32 	%f527, %f526, %f525;
	add.f32 	%f528, %f516, %f527;
	sub.f32 	%f529, %f653, %f202;
	fma.rn.f32 	%f530, %f529, 0f3BBB989D, 0f3F000000;
	cvt.sat.f32.f32 	%f531, %f530;
	fma.rm.f32 	%f532, %f531, %f207, %f206;
	add.f32 	%f533, %f532, 0fCB40007F;
	neg.f32 	%f534, %f533;
	fma.rn.f32 	%f535, %f529, 0f3FB8AA3B, %f534;
	fma.rn.f32 	%f536, %f529, 0f32A57060, %f535;
	mov.b32 	%r114, %f532;
	shl.b32 	%r115, %r114, 23;
	mov.b32 	%f537, %r115;
	ex2.approx.ftz.f32 	%f538, %f536;
	mul.f32 	%f539, %f538, %f537;
	add.f32 	%f540, %f528, %f539;
	sub.f32 	%f541, %f655, %f202;
	fma.rn.f32 	%f542, %f541, 0f3BBB989D, 0f3F000000;
	cvt.sat.f32.f32 	%f543, %f542;
	fma.rm.f32 	%f544, %f543, %f207, %f206;
	add.f32 	%f545, %f544, 0fCB40007F;
	neg.f32 	%f546, %f545;
	fma.rn.f32 	%f547, %f541, 0f3FB8AA3B, %f546;
	fma.rn.f32 	%f548, %f541, 0f32A57060, %f547;
	mov.b32 	%r116, %f544;
	shl.b32 	%r117, %r116, 23;
	mov.b32 	%f549, %r117;
	ex2.approx.ftz.f32 	%f550, %f548;
	mul.f32 	%f551, %f550, %f549;
	add.f32 	%f552, %f540, %f551;
	sub.f32 	%f553, %f657, %f202;
	fma.rn.f32 	%f554, %f553, 0f3BBB989D, 0f3F000000;
	cvt.sat.f32.f32 	%f555, %f554;
	fma.rm.f32 	%f556, %f555, %f207, %f206;
	add.f32 	%f557, %f556, 0fCB40007F;
	neg.f32 	%f558, %f557;
	fma.rn.f32 	%f559, %f553, 0f3FB8AA3B, %f558;
	fma.rn.f32 	%f560, %f553, 0f32A57060, %f559;
	mov.b32 	%r118, %f556;
	shl.b32 	%r119, %r118, 23;
	mov.b32 	%f561, %r119;
	ex2.approx.ftz.f32 	%f562, %f560;
	mul.f32 	%f563, %f562, %f561;
	add.f32 	%f564, %f552, %f563;
	sub.f32 	%f565, %f659, %f202;
	fma.rn.f32 	%f566, %f565, 0f3BBB989D, 0f3F000000;
	cvt.sat.f32.f32 	%f567, %f566;
	fma.rm.f32 	%f568, %f567, %f207, %f206;
	add.f32 	%f569, %f568, 0fCB40007F;
	neg.f32 	%f570, %f569;
	fma.rn.f32 	%f571, %f565, 0f3FB8AA3B, %f570;
	fma.rn.f32 	%f572, %f565, 0f32A57060, %f571;
	mov.b32 	%r120, %f568;
	shl.b32 	%r121, %r120, 23;
	mov.b32 	%f573, %r121;
	ex2.approx.ftz.f32 	%f574, %f572;
	mul.f32 	%f575, %f574, %f573;
	add.f32 	%f576, %f564, %f575;
	sub.f32 	%f577, %f661, %f202;
	fma.rn.f32 	%f578, %f577, 0f3BBB989D, 0f3F000000;
	cvt.sat.f32.f32 	%f579, %f578;
	fma.rm.f32 	%f580, %f579, %f207, %f206;
	add.f32 	%f581, %f580, 0fCB40007F;
	neg.f32 	%f582, %f581;
	fma.rn.f32 	%f583, %f577, 0f3FB8AA3B, %f582;
	fma.rn.f32 	%f584, %f577, 0f32A57060, %f583;
	mov.b32 	%r122, %f580;
	shl.b32 	%r123, %r122, 23;
	mov.b32 	%f585, %r123;
	ex2.approx.ftz.f32 	%f586, %f584;
	mul.f32 	%f587, %f586, %f585;
	add.f32 	%f588, %f576, %f587;
	mov.b32 	%r124, %f588;
	shfl.sync.bfly.b32	%r125|%p41, %r124, 16, 31, -1;
	mov.b32 	%f589, %r125;
	add.f32 	%f590, %f588, %f589;
	mov.b32 	%r126, %f590;
	shfl.sync.bfly.b32	%r127|%p42, %r126, 8, 31, -1;
	mov.b32 	%f591, %r127;
	add.f32 	%f592, %f590, %f591;
	mov.b32 	%r128, %f592;
	shfl.sync.bfly.b32	%r129|%p43, %r128, 4, 31, -1;
	mov.b32 	%f593, %r129;
	add.f32 	%f594, %f592, %f593;
	mov.b32 	%r130, %f594;
	shfl.sync.bfly.b32	%r131|%p44, %r130, 2, 31, -1;
	mov.b32 	%f595, %r131;
	add.f32 	%f596, %f594, %f595;
	mov.b32 	%r132, %f596;
	shfl.sync.bfly.b32	%r133|%p45, %r132, 1, 31, -1;
	mov.b32 	%f597, %r133;
	add.f32 	%f598, %f596, %f597;
	div.rn.f32 	%f129, %f215, %f598;
	div.rn.f32 	%f130, %f227, %f598;
	div.rn.f32 	%f131, %f239, %f598;
	div.rn.f32 	%f132, %f251, %f598;
	div.rn.f32 	%f133, %f263, %f598;
	div.rn.f32 	%f134, %f275, %f598;
	div.rn.f32 	%f135, %f287, %f598;
	div.rn.f32 	%f136, %f299, %f598;
	div.rn.f32 	%f137, %f311, %f598;
	div.rn.f32 	%f138, %f323, %f598;
	div.rn.f32 	%f139, %f335, %f598;
	div.rn.f32 	%f140, %f347, %f598;
	div.rn.f32 	%f141, %f359, %f598;
	div.rn.f32 	%f142, %f371, %f598;
	div.rn.f32 	%f143, %f383, %f598;
	div.rn.f32 	%f144, %f395, %f598;
	div.rn.f32 	%f145, %f407, %f598;
	div.rn.f32 	%f146, %f419, %f598;
	div.rn.f32 	%f147, %f431, %f598;
	div.rn.f32 	%f148, %f443, %f598;
	div.rn.f32 	%f149, %f455, %f598;
	div.rn.f32 	%f150, %f467, %f598;
	div.rn.f32 	%f151, %f479, %f598;
	div.rn.f32 	%f152, %f491, %f598;
	div.rn.f32 	%f153, %f503, %f598;
	div.rn.f32 	%f154, %f515, %f598;
	div.rn.f32 	%f155, %f527, %f598;
	div.rn.f32 	%f156, %f539, %f598;
	div.rn.f32 	%f157, %f551, %f598;
	div.rn.f32 	%f158, %f563, %f598;
	div.rn.f32 	%f159, %f575, %f598;
	div.rn.f32 	%f160, %f587, %f598;
	@%p35 bra 	$L__BB0_70;
	mul.wide.s32 	%rd19, %r136, 4;
	add.s64 	%rd20, %rd2, %rd19;
	st.global.f32 	[%rd20], %f129;
$L__BB0_70:
	add.s32 	%r134, %r3, 32;
	setp.ge.s32 	%p46, %r134, %r43;
	add.s64 	%rd5, %rd2, %rd18;
	@%p46 bra 	$L__BB0_72;
	st.global.f32 	[%rd5+128], %f130;
$L__BB0_72:
	setp.ge.s32 	%p47, %r4, %r43;
	@%p47 bra 	$L__BB0_74;
	st.global.f32 	[%rd5+256], %f131;
$L__BB0_74:
	setp.ge.s32 	%p48, %r5, %r43;
	@%p48 bra 	$L__BB0_76;
	st.global.f32 	[%rd5+384], %f132;
$L__BB0_76:
	setp.ge.s32 	%p49, %r6, %r43;
	@%p49 bra 	$L__BB0_78;
	st.global.f32 	[%rd5+512], %f133;
$L__BB0_78:
	setp.ge.s32 	%p50, %r7, %r43;
	@%p50 bra 	$L__BB0_80;
	st.global.f32 	[%rd5+640], %f134;
$L__BB0_80:
	add.s32 	%r135, %r3, 192;
	setp.ge.s32 	%p51, %r135, %r43;
	@%p51 bra 	$L__BB0_82;
	st.global.f32 	[%rd5+768], %f135;
$L__BB0_82:
	setp.ge.s32 	%p52, %r8, %r43;
	@%p52 bra 	$L__BB0_84;
	st.global.f32 	[%rd5+896], %f136;
$L__BB0_84:
	setp.ge.s32 	%p53, %r9, %r43;
	@%p53 bra 	$L__BB0_86;
	st.global.f32 	[%rd5+1024], %f137;
$L__BB0_86:
	setp.ge.s32 	%p54, %r10, %r43;
	@%p54 bra 	$L__BB0_88;
	st.global.f32 	[%rd5+1152], %f138;
$L__BB0_88:
	setp.ge.s32 	%p55, %r11, %r43;
	@%p55 bra 	$L__BB0_90;
	st.global.f32 	[%rd5+1280], %f139;
$L__BB0_90:
	setp.ge.s32 	%p56, %r12, %r43;
	@%p56 bra 	$L__BB0_92;
	st.global.f32 	[%rd5+1408], %f140;
$L__BB0_92:
	setp.ge.s32 	%p57, %r13, %r43;
	@%p57 bra 	$L__BB0_94;
	st.global.f32 	[%rd5+1536], %f141;
$L__BB0_94:
	setp.ge.s32 	%p58, %r14, %r43;
	@%p58 bra 	$L__BB0_96;
	st.global.f32 	[%rd5+1664], %f142;
$L__BB0_96:
	setp.ge.s32 	%p59, %r15, %r43;
	@%p59 bra 	$L__BB0_98;
	st.global.f32 	[%rd5+1792], %f143;
$L__BB0_98:
	setp.ge.s32 	%p60, %r16, %r43;
	@%p60 bra 	$L__BB0_100;
	st.global.f32 	[%rd5+1920], %f144;
$L__BB0_100:
	setp.ge.s32 	%p61, %r17, %r43;
	@%p61 bra 	$L__BB0_102;
	st.global.f32 	[%rd5+2048], %f145;
$L__BB0_102:
	setp.ge.s32 	%p62, %r18, %r43;
	@%p62 bra 	$L__BB0_104;
	st.global.f32 	[%rd5+2176], %f146;
$L__BB0_104:
	setp.ge.s32 	%p63, %r19, %r43;
	@%p63 bra 	$L__BB0_106;
	st.global.f32 	[%rd5+2304], %f147;
$L__BB0_106:
	setp.ge.s32 	%p64, %r20, %r43;
	@%p64 bra 	$L__BB0_108;
	st.global.f32 	[%rd5+2432], %f148;
$L__BB0_108:
	setp.ge.s32 	%p65, %r21, %r43;
	@%p65 bra 	$L__BB0_110;
	st.global.f32 	[%rd5+2560], %f149;
$L__BB0_110:
	setp.ge.s32 	%p66, %r22, %r43;
	@%p66 bra 	$L__BB0_112;
	st.global.f32 	[%rd5+2688], %f150;
$L__BB0_112:
	setp.ge.s32 	%p67, %r23, %r43;
	@%p67 bra 	$L__BB0_114;
	st.global.f32 	[%rd5+2816], %f151;
$L__BB0_114:
	setp.ge.s32 	%p68, %r24, %r43;
	@%p68 bra 	$L__BB0_116;
	st.global.f32 	[%rd5+2944], %f152;
$L__BB0_116:
	setp.ge.s32 	%p69, %r25, %r43;
	@%p69 bra 	$L__BB0_118;
	st.global.f32 	[%rd5+3072], %f153;
$L__BB0_118:
	setp.ge.s32 	%p70, %r26, %r43;
	@%p70 bra 	$L__BB0_120;
	st.global.f32 	[%rd5+3200], %f154;
$L__BB0_120:
	setp.ge.s32 	%p71, %r27, %r43;
	@%p71 bra 	$L__BB0_122;
	st.global.f32 	[%rd5+3328], %f155;
$L__BB0_122:
	setp.ge.s32 	%p72, %r28, %r43;
	@%p72 bra 	$L__BB0_124;
	st.global.f32 	[%rd5+3456], %f156;
$L__BB0_124:
	setp.ge.s32 	%p73, %r29, %r43;
	@%p73 bra 	$L__BB0_126;
	st.global.f32 	[%rd5+3584], %f157;
$L__BB0_126:
	setp.ge.s32 	%p74, %r30, %r43;
	@%p74 bra 	$L__BB0_128;
	st.global.f32 	[%rd5+3712], %f158;
$L__BB0_128:
	setp.ge.s32 	%p75, %r31, %r43;
	@%p75 bra 	$L__BB0_130;
	st.global.f32 	[%rd5+3840], %f159;
$L__BB0_130:
	setp.ge.s32 	%p76, %r32, %r43;
	@%p76 bra 	$L__BB0_132;
	st.global.f32 	[%rd5+3968], %f160;
$L__BB0_132:
	add.s32 	%r138, %r138, %r2;
	add.s32 	%r137, %r137, %r34;
	add.s32 	%r136, %r136, %r34;
	setp.lt.s32 	%p77, %r138, %r42;
	@%p77 bra 	$L__BB0_4;
$L__BB0_133:
	ret;

}


// ===== COMPILED SASS (sm_100) =====

	.target	sm_100

	.elftype	@"ET_EXEC"


//--------------------- .note.nv.tkinfo           --------------------------
	.section	.note.nv.tkinfo,"",@"SHT_NOTE"
	.sectionflags	@"SHF_NOTE_NV_TKINFO"
	.tkinfo
        /*0018*/ 	.word	0x00000002
        /*0030*/ 	.string	""
        /*0030*/ 	.string	"ptxas"
        /*0030*/ 	.string	"Cuda compilation tools, release 13.0, V13.0.88"
        /*0030*/ 	.string	"Build cuda_13.0.r13.0/compiler.36424714_0"
        /*0030*/ 	.string	"-arch sm_100 -m 64 "



//--------------------- .note.nv.cuinfo           --------------------------
	.section	.note.nv.cuinfo,"",@"SHT_NOTE"
	.sectionflags	@"SHF_NOTE_NV_CUINFO"
        /*0018*/ 	.short	0x0002
        /*001a*/ 	.short	0x0064
        /*001c*/ 	.short	0x0082
	.zero		2


//--------------------- .nv.info                  --------------------------
	.section	.nv.info,"",@"SHT_CUDA_INFO"
	.align	4


	//----- nvinfo : EIATTR_REGCOUNT
	.align		4
        /*0000*/ 	.byte	0x04, 0x2f
        /*0002*/ 	.short	(.L_4 - .L_3)
	.align		4
.L_3:
        /*0004*/ 	.word	index@(_Z11WarpSoftmaxILi1ELi32ELi32ELi1EEvPKfPfii)
        /*0008*/ 	.word	0x0000007a


	//----- nvinfo : EIATTR_FRAME_SIZE
	.align		4
.L_4:
        /*000c*/ 	.byte	0x04, 0x11
        /*000e*/ 	.short	(.L_6 - .L_5)
	.align		4
.L_5:
        /*0010*/ 	.word	index@($__internal_0_$__cuda_sm3x_div_rn_noftz_f32_slowpath)
        /*0014*/ 	.word	0x00000000


	//----- nvinfo : EIATTR_FRAME_SIZE
	.align		4
.L_6:
        /*0018*/ 	.byte	0x04, 0x11
        /*001a*/ 	.short	(.L_8 - .L_7)
	.align		4
.L_7:
        /*001c*/ 	.word	index@(_Z11WarpSoftmaxILi1ELi32ELi32ELi1EEvPKfPfii)
        /*0020*/ 	.word	0x00000000


	//----- nvinfo : EIATTR_MIN_STACK_SIZE
	.align		4
.L_8:
        /*0024*/ 	.byte	0x04, 0x12
        /*0026*/ 	.short	(.L_10 - .L_9)
	.align		4
.L_9:
        /*0028*/ 	.word	index@(_Z11WarpSoftmaxILi1ELi32ELi32ELi1EEvPKfPfii)
        /*002c*/ 	.word	0x00000000
.L_10:


//--------------------- .nv.compat                --------------------------
	.section	.nv.compat,"",@"SHT_CUDA_COMPAT_INFO"
	.align	4
        /*0000*/ 	.byte	0x02, 0x09, 0x00, 0x00, 0x02, 0x02, 0x01, 0x00, 0x02, 0x05, 0x05, 0x00, 0x03, 0x07, 0x01, 0x01
        /*0010*/ 	.byte	0x02, 0x03, 0x00, 0x00, 0x02, 0x06, 0x01, 0x00, 0x04, 0x0b, 0x08, 0x00, 0x01, 0x00, 0x00, 0x00
        /*0020*/ 	.byte	0x00, 0x00, 0x00, 0x00


//--------------------- .nv.info._Z11WarpSoftmaxILi1ELi32ELi32ELi1EEvPKfPfii --------------------------
	.section	.nv.info._Z11WarpSoftmaxILi1ELi32ELi32ELi1EEvPKfPfii,"",@"SHT_CUDA_INFO"
	.sectionflags	@""
	.align	4


	//----- nvinfo : EIATTR_CUDA_API_VERSION
	.align		4
        /*0000*/ 	.byte	0x04, 0x37
        /*0002*/ 	.short	(.L_12 - .L_11)
.L_11:
        /*0004*/ 	.word	0x00000082


	//----- nvinfo : EIATTR_KPARAM_INFO
	.align		4
.L_12:
        /*0008*/ 	.byte	0x04, 0x17
        /*000a*/ 	.short	(.L_14 - .L_13)
.L_13:
        /*000c*/ 	.word	0x00000000
        /*0010*/ 	.short	0x0003
        /*0012*/ 	.short	0x0014
        /*0014*/ 	.byte	0x00, 0xf0, 0x11, 0x00


	//----- nvinfo : EIATTR_KPARAM_INFO
	.align		4
.L_14:
        /*0018*/ 	.byte	0x04, 0x17
        /*001a*/ 	.short	(.L_16 - .L_15)
.L_15:
        /*001c*/ 	.word	0x00000000
        /*0020*/ 	.short	0x0002
        /*0022*/ 	.short	0x0010
        /*0024*/ 	.byte	0x00, 0xf0, 0x11, 0x00


	//----- nvinfo : EIATTR_KPARAM_INFO
	.align		4
.L_16:
        /*0028*/ 	.byte	0x04, 0x17
        /*002a*/ 	.short	(.L_18 - .L_17)
.L_17:
        /*002c*/ 	.word	0x00000000
        /*0030*/ 	.short	0x0001
        /*0032*/ 	.short	0x0008
        /*0034*/ 	.byte	0x00, 0xf5, 0x21, 0x00


	//----- nvinfo : EIATTR_KPARAM_INFO
	.align		4
.L_18:
        /*0038*/ 	.byte	0x04, 0x17
        /*003a*/ 	.short	(.L_20 - .L_19)
.L_19:
        /*003c*/ 	.word	0x00000000
        /*0040*/ 	.short	0x0000
        /*0042*/ 	.short	0x0000
        /*0044*/ 	.byte	0x00, 0xf5, 0x21, 0x00


	//----- nvinfo : EIATTR_SPARSE_MMA_MASK
	.align		4
.L_20:
        /*0048*/ 	.byte	0x03, 0x50
        /*004a*/ 	.short	0x0000


	//----- nvinfo : EIATTR_MAXREG_COUNT
	.align		4
        /*004c*/ 	.byte	0x03, 0x1b
        /*004e*/ 	.short	0x00ff


	//----- nvinfo : EIATTR_EXTERNS
	.align		4
        /*0050*/ 	.byte	0x04, 0x0f
        /*0052*/ 	.short	(.L_22 - .L_21)


	//   ....[0]....
	.align		4
.L_21:
        /*0054*/ 	.word	index@(__assertfail)


	//----- nvinfo : EIATTR_MERCURY_ISA_VERSION
	.align		4
.L_22:
        /*0058*/ 	.byte	0x03, 0x5f
        /*005a*/ 	.short	0x0101


	//----- nvinfo : EIATTR_COOP_GROUP_MASK_REGIDS
	.align		4
        /*005c*/ 	.byte	0x04, 0x29
        /*005e*/ 	.short	(.L_24 - .L_23)


	//   ....[0]....
.L_23:
        /*0060*/ 	.word	0xffffffff


	//   ....[1]....
        /*0064*/ 	.word	0xffffffff


	//   ....[2]....
        /*0068*/ 	.word	0xffffffff


	//   ....[3]....
        /*006c*/ 	.word	0xffffffff


	//   ....[4]....
        /*0070*/ 	.word	0xffffffff


	//   ....[5]....
        /*0074*/ 	.word	0xffffffff


	//   ....[6]....
        /*0078*/ 	.word	0xffffffff


	//   ....[7]....
        /*007c*/ 	.word	0xffffffff


	//   ....[8]....
        /*0080*/ 	.word	0xffffffff


	//   ....[9]....
        /*0084*/ 	.word	0xffffffff


	//   ....[10]....
        /*0088*/ 	.word	0x0500000f


	//   ....[11]....
        /*008c*/ 	.word	0x0500000f


	//   ....[12]....
        /*0090*/ 	.word	0x0500000f


	//   ....[13]....
        /*0094*/ 	.word	0x0500000f


	//   ....[14]....
        /*0098*/ 	.word	0x0500000f


	//   ....[15]....
        /*009c*/ 	.word	0x0500000f


	//   ....[16]....
        /*00a0*/ 	.word	0x0500000f


	//   ....[17]....
        /*00a4*/ 	.word	0x0500000f


	//   ....[18]....
        /*00a8*/ 	.word	0x0500000f


	//   ....[19]....
        /*00ac*/ 	.word	0x0500000f


	//----- nvinfo : EIATTR_COOP_GROUP_INSTR_OFFSETS
	.align		4
.L_24:
        /*00b0*/ 	.byte	0x04, 0x28
        /*00b2*/ 	.short	(.L_26 - .L_25)


	//   ....[0]....
.L_25:
        /*00b4*/ 	.word	0x00001120


	//   ....[1]....
        /*00b8*/ 	.word	0x00001160


	//   ....[2]....
        /*00bc*/ 	.word	0x00001180


	//   ....[3]....
        /*00c0*/ 	.word	0x000011a0


	//   ....[4]....
        /*00c4*/ 	.word	0x000011c0


	//   ....[5]....
        /*00c8*/ 	.word	0x000025e0


	//   ....[6]....
        /*00cc*/ 	.word	0x00002600


	//   ....[7]....
        /*00d0*/ 	.word	0x00002620


	//   ....[8]....
        /*00d4*/ 	.word	0x00002640


	//   ....[9]....
        /*00d8*/ 	.word	0x00002660


	//   ....[10]....
        /*00dc*/ 	.word	0x00004d50


	//   ....[11]....
        /*00e0*/ 	.word	0x00004dd0


	//   ....[12]....
        /*00e4*/ 	.word	0x00004e30


	//   ....[13]....
        /*00e8*/ 	.word	0x00004e90


	//   ....[14]....
        /*00ec*/ 	.word	0x00004ef0


	//   ....[15]....
        /*00f0*/ 	.word	0x00006380


	//   ....[16]....
        /*00f4*/ 	.word	0x000063e0


	//   ....[17]....
        /*00f8*/ 	.word	0x00006440


	//   ....[18]....
        /*00fc*/ 	.word	0x000064a0


	//   ....[19]....
        /*0100*/ 	.word	0x00006500


	//----- nvinfo : EIATTR_VRC_CTA_INIT_COUNT
	.align		4
.L_26:
        /*0104*/ 	.byte	0x02, 0x4a
	.zero		1
	.zero		1


	//----- nvinfo : EIATTR_SYSCALL_OFFSETS
	.align		4
        /*0108*/ 	.byte	0x04, 0x46
        /*010a*/ 	.short	(.L_28 - .L_27)


	//   ....[0]....
.L_27:
        /*010c*/ 	.word	0x00000180


	//----- nvinfo : EIATTR_EXIT_INSTR_OFFSETS
	.align		4
.L_28:
        /*0110*/ 	.byte	0x04, 0x1c
        /*0112*/ 	.short	(.L_30 - .L_29)


	//   ....[0]....
.L_29:
        /*0114*/ 	.word	0x00000210


	//   ....[1]....
        /*0118*/ 	.word	0x00004cf0


	//----- nvinfo : EIATTR_CRS_STACK_SIZE
	.align		4
.L_30:
        /*011c*/ 	.byte	0x04, 0x1e
        /*011e*/ 	.short	(.L_32 - .L_31)
.L_31:
        /*0120*/ 	.word	0x00000000


	//----- nvinfo : EIATTR_CBANK_PARAM_SIZE
	.align		4
.L_32:
        /*0124*/ 	.byte	0x03, 0x19
        /*0126*/ 	.short	0x0018


	//----- nvinfo : EIATTR_PARAM_CBANK
	.align		4
        /*0128*/ 	.byte	0x04, 0x0a
        /*012a*/ 	.short	(.L_34 - .L_33)
	.align		4
.L_33:
        /*012c*/ 	.word	index@(.nv.constant0._Z11WarpSoftmaxILi1ELi32ELi32ELi1EEvPKfPfii)
        /*0130*/ 	.short	0x0380
        /*0132*/ 	.short	0x0018


	//----- nvinfo : EIATTR_SW_WAR
	.align		4
.L_34:
        /*0134*/ 	.byte	0x04, 0x36
        /*0136*/ 	.short	(.L_36 - .L_35)
.L_35:
        /*0138*/ 	.word	0x00000008
.L_36:


//--------------------- .nv.callgraph             --------------------------
	.section	.nv.callgraph,"",@"SHT_CUDA_CALLGRAPH"
	.align	4
	.sectionentsize	8
	.align		4
        /*0000*/ 	.word	0x00000000
	.align		4
        /*0004*/ 	.word	0xffffffff
	.align		4
        /*0008*/ 	.word	index@(_Z11WarpSoftmaxILi1ELi32ELi32ELi1EEvPKfPfii)
	.align		4
        /*000c*/ 	.word	index@(__assertfail)
	.align		4
        /*0010*/ 	.word	0x00000000
	.align		4
        /*0014*/ 	.word	0xfffffffe
	.align		4
        /*0018*/ 	.word	0x00000000
	.align		4
        /*001c*/ 	.word	0xfffffffd
	.align		4
        /*0020*/ 	.word	0x00000000
	.align		4
        /*0024*/ 	.word	0xfffffffc


//--------------------- .nv.constant4             --------------------------
	.section	.nv.constant4,"a",@progbits
	.align	8
	.align		8
.nv.constant4:
        /*0000*/ 	.dword	__assertfail
	.align		8
        /*0008*/ 	.dword	__unnamed_1
	.align		8
        /*0010*/ 	.dword	$str
	.align		8
        /*0018*/ 	.dword	$str$1


//--------------------- .text._Z11WarpSoftmaxILi1ELi32ELi32ELi1EEvPKfPfii --------------------------
	.section	.text._Z11WarpSoftmaxILi1ELi32ELi32ELi1EEvPKfPfii,"ax",@progbits
	.align	128
        .global         _Z11WarpSoftmaxILi1ELi32ELi32ELi1EEvPKfPfii
        .type           _Z11WarpSoftmaxILi1ELi32ELi32ELi1EEvPKfPfii,@function
        .size           _Z11WarpSoftmaxILi1ELi32ELi32ELi1EEvPKfPfii,(.L_x_91 - _Z11WarpSoftmaxILi1ELi32ELi32ELi1EEvPKfPfii)
        .other          _Z11WarpSoftmaxILi1ELi32ELi32ELi1EEvPKfPfii,@"STO_CUDA_ENTRY STV_DEFAULT"
_Z11WarpSoftmaxILi1ELi32ELi32ELi1EEvPKfPfii:
.text._Z11WarpSoftmaxILi1ELi32ELi32ELi1EEvPKfPfii:
[----:B------:R-:W0:Y:S01]  /*0000*/  LDC R1, c[0x0][0x37c] ;  /* 0x0000df00ff017b82 */ /* 0x000e220000000800 */
[----:B------:R-:W1:Y:S01]  /*0010*/  LDCU UR4, c[0x0][0x394] ;  /* 0x00007280ff0477ac */ /* 0x000e620008000800 */
[----:B------:R-:W2:Y:S01]  /*0020*/  LDCU UR42, c[0x0][0x394] ;  /* 0x00007280ff2a77ac */ /* 0x000ea20008000800 */
[----:B------:R-:W3:Y:S01]  /*0030*/  LDCU UR43, c[0x0][0x390] ;  /* 0x00007200ff2b77ac */ /* 0x000ee20008000800 */
[----:B------:R-:W4:Y:S01]  /*0040*/  LDCU.64 UR36, c[0x0][0x390] ;  /* 0x00007200ff2477ac */ /* 0x000f220008000a00 */
[----:B------:R-:W0:Y:S01]  /*0050*/  LDCU.64 UR38, c[0x0][0x380] ;  /* 0x00007000ff2677ac */ /* 0x000e220008000a00 */
[----:B-1----:R-:W-:Y:S01]  /*0060*/  UISETP.GE.AND UP0, UPT, UR4, 0x401, UPT ;  /* 0x000004010400788c */ /* 0x002fe2000bf06270 */
[----:B------:R-:W1:Y:S08]  /*0070*/  LDCU.64 UR40, c[0x0][0x388] ;  /* 0x00007100ff2877ac */ /* 0x000e700008000a00 */
[----:B--234-:R-:W-:Y:S05]  /*0080*/  BRA.U !UP0, `(.L_x_0) ;  /* 0x0000000108407547 */ /* 0x01cfea000b800000 */
[----:B------:R-:W-:Y:S01]  /*0090*/  MOV R0, 0x0 ;  /* 0x0000000000007802 */ /* 0x000fe20000000f00 */
[----:B------:R-:W2:Y:S01]  /*00a0*/  LDCU.64 UR4, c[0x4][0x10] ;  /* 0x01000200ff0477ac */ /* 0x000ea20008000a00 */
[----:B------:R-:W-:Y:S01]  /*00b0*/  HFMA2 R8, -RZ, RZ, 0, 6.616115570068359375e-06 ;  /* 0x0000006fff087431 */ /* 0x000fe200000001ff */
[----:B------:R-:W-:Y:S01]  /*00c0*/  MOV R12, 0x1 ;  /* 0x00000001000c7802 */ /* 0x000fe20000000f00 */
[----:B------:R3:W4:Y:S01]  /*00d0*/  LDC.64 R2, c[0x4][R0] ;  /* 0x0100000000027b82 */ /* 0x0007220000000a00 */
[----:B------:R-:W5:Y:S01]  /*00e0*/  LDCU.64 UR6, c[0x4][0x18] ;  /* 0x01000300ff0677ac */ /* 0x000f620008000a00 */
[----:B------:R-:W-:Y:S01]  /*00f0*/  HFMA2 R13, -RZ, RZ, 0, 0 ;  /* 0x00000000ff0d7431 */ /* 0x000fe200000001ff */
[----:B------:R-:W1:Y:S01]  /*0100*/  LDCU.64 UR8, c[0x4][0x8] ;  /* 0x01000100ff0877ac */ /* 0x000e620008000a00 */
[----:B--2---:R-:W-:Y:S02]  /*0110*/  MOV R4, UR4 ;  /* 0x0000000400047c02 */ /* 0x004fe40008000f00 */
[----:B------:R-:W-:-:S02]  /*0120*/  MOV R5, UR5 ;  /* 0x0000000500057c02 */ /* 0x000fc40008000f00 */
[----:B-----5:R-:W-:Y:S02]  /*0130*/  MOV R6, UR6 ;  /* 0x0000000600067c02 */ /* 0x020fe40008000f00 */
[----:B------:R-:W-:Y:S02]  /*0140*/  MOV R7, UR7 ;  /* 0x0000000700077c02 */ /* 0x000fe40008000f00 */
[----:B-1----:R-:W-:Y:S02]  /*0150*/  MOV R10, UR8 ;  /* 0x00000008000a7c02 */ /* 0x002fe40008000f00 */
[----:B---3--:R-:W-:-:S07]  /*0160*/  MOV R11, UR9 ;  /* 0x00000009000b7c02 */ /* 0x008fce0008000f00 */
[----:B------:R-:W-:-:S07]  /*0170*/  LEPC R20, `(.L_x_0) ;  /* 0x000000001014794e */ /* 0x000fce0000000000 */
[----:B0---4-:R-:W-:Y:S05]  /*0180*/  CALL.ABS.NOINC R2 ;  /* 0x0000000002007343 */ /* 0x011fea0003c00000 */
.L_x_0:
[----:B------:R-:W2:Y:S01]  /*0190*/  S2R R47, SR_TID.Y ;  /* 0x00000000002f7919 */ /* 0x000ea20000002200 */
[----:B------:R-:W2:Y:S08]  /*01a0*/  S2UR UR4, SR_CTAID.Y ;  /* 0x00000000000479c3 */ /* 0x000eb00000002600 */
[----:B------:R-:W2:Y:S01]  /*01b0*/  LDC R44, c[0x0][0x364] ;  /* 0x0000d900ff2c7b82 */ /* 0x000ea20000000800 */
[----:B------:R-:W3:Y:S07]  /*01c0*/  LDCU UR5, c[0x0][0x374] ;  /* 0x00006e80ff0577ac */ /* 0x000eee0008000800 */
[----:B------:R-:W4:Y:S01]  /*01d0*/  LDC R46, c[0x0][0x390] ;  /* 0x0000e400ff2e7b82 */ /* 0x000f220000000800 */
[----:B--2---:R-:W-:-:S02]  /*01e0*/  IMAD R47, R44, UR4, R47 ;  /* 0x000000042c2f7c24 */ /* 0x004fc4000f8e022f */
[----:B---3--:R-:W-:-:S03]  /*01f0*/  IMAD R44, R44, UR5, RZ ;  /* 0x000000052c2c7c24 */ /* 0x008fc6000f8e02ff */
[----:B----4-:R-:W-:-:S13]  /*0200*/  ISETP.GE.AND P0, PT, R47, R46, PT ;  /* 0x0000002e2f00720c */ /* 0x010fda0003f06270 */
[----:B01----:R-:W-:Y:S05]  /*0210*/  @P0 EXIT ;  /* 0x000000000000094d */ /* 0x003fea0003800000 */
[----:B------:R-:W0:Y:S01]  /*0220*/  S2R R45, SR_TID.X ;  /* 0x00000000002d7919 */ /* 0x000e220000002100 */
[----:B------:R-:W1:Y:S01]  /*0230*/  LDC.64 R42, c[0x0][0x358] ;  /* 0x0000d600ff2a7b82 */ /* 0x000e620000000a00 */
[----:B------:R-:W-:Y:S01]  /*0240*/  IMAD R46, R47, R46, RZ ;  /* 0x0000002e2f2e7224 */ /* 0x000fe200078e02ff */
[C---:B0-----:R-:W-:Y:S02]  /*0250*/  IADD3 R51, PT, PT, R45.reuse, 0x40, RZ ;  /* 0x000000402d337810 */ /* 0x041fe40007ffe0ff */
[C---:B------:R-:W-:Y:S02]  /*0260*/  IADD3 R52, PT, PT, R45.reuse, 0x60, RZ ;  /* 0x000000602d347810 */ /* 0x040fe40007ffe0ff */
[C---:B------:R-:W-:Y:S02]  /*0270*/  IADD3 R53, PT, PT, R45.reuse, 0x80, RZ ;  /* 0x000000802d357810 */ /* 0x040fe40007ffe0ff */
[C---:B------:R-:W-:Y:S02]  /*0280*/  IADD3 R54, PT, PT, R45.reuse, 0xa0, RZ ;  /* 0x000000a02d367810 */ /* 0x040fe40007ffe0ff */
[----:B------:R-:W-:-:S02]  /*0290*/  IADD3 R55, PT, PT, R45, 0xe0, RZ ;  /* 0x000000e02d377810 */ /* 0x000fc40007ffe0ff */
[C---:B------:R-:W-:Y:S02]  /*02a0*/  IADD3 R56, PT, PT, R45.reuse, 0x100, RZ ;  /* 0x000001002d387810 */ /* 0x040fe40007ffe0ff */
[C---:B------:R-:W-:Y:S02]  /*02b0*/  IADD3 R57, PT, PT, R45.reuse, 0x120, RZ ;  /* 0x000001202d397810 */ /* 0x040fe40007ffe0ff */
        /* <DEDUP_REMOVED lines=22> */
[----:B-1----:R-:W-:-:S07]  /*0420*/  IADD3 R49, PT, PT, R46, R45, RZ ;  /* 0x0000002d2e317210 */ /* 0x002fce0007ffe0ff */
.L_x_66:
[C---:B------:R-:W-:Y:S01]  /*0430*/  ISETP.GE.AND P1, PT, R45.reuse, UR37, PT ;  /* 0x000000252d007c0c */ /* 0x040fe2000bf26270 */
[----:B------:R-:W-:Y:S01]  /*0440*/  HFMA2 R8, -RZ, RZ, -32.65625, 4.5359134674072265625e-05 ;  /* 0xd01502f9ff087431 */ /* 0x000fe200000001ff */
[C---:B------:R-:W-:Y:S02]  /*0450*/  IADD3 R0, PT, PT, R45.reuse, 0x20, RZ ;  /* 0x000000202d007810 */ /* 0x040fe40007ffe0ff */
[----:B------:R-:W-:Y:S02]  /*0460*/  IADD3 R50, P0, PT, R45, R46, RZ ;  /* 0x0000002e2d327210 */ /* 0x000fe40007f1e0ff */
[----:B------:R-:W-:Y:S02]  /*0470*/  ISETP.GE.AND P3, PT, R0, UR37, PT ;  /* 0x0000002500007c0c */ /* 0x000fe4000bf66270 */
[----:B0-----:R-:W-:Y:S02]  /*0480*/  LEA.HI.X.SX32 R3, R46, RZ, 0x1, P0 ;  /* 0x000000ff2e037211 */ /* 0x001fe400000f0eff */
[----:B------:R-:W-:-:S02]  /*0490*/  SHF.L.U32 R48, R50, 0x2, RZ ;  /* 0x0000000232307819 */ /* 0x000fc400000006ff */
[----:B------:R-:W-:Y:S01]  /*04a0*/  MOV R6, 0xd01502f9 ;  /* 0xd01502f900067802 */ /* 0x000fe20000000f00 */
[----:B------:R-:W0:Y:S01]  /*04b0*/  @!P1 LDC.64 R4, c[0x0][0x380] ;  /* 0x0000e000ff049b82 */ /* 0x000e220000000a00 */
[----:B------:R-:W-:Y:S02]  /*04c0*/  @!P1 R2UR UR4, R42 ;  /* 0x000000002a0492ca */ /* 0x000fe400000e0000 */
[C---:B------:R-:W-:Y:S02]  /*04d0*/  @!P1 R2UR UR5, R43.reuse ;  /* 0x000000002b0592ca */ /* 0x040fe400000e0000 */
[----:B------:R-:W-:Y:S02]  /*04e0*/  SHF.L.U64.HI R50, R50, 0x2, R3 ;  /* 0x0000000232327819 */ /* 0x000fe40000010203 */
[----:B------:R-:W-:Y:S02]  /*04f0*/  @!P3 R2UR UR6, R42 ;  /* 0x000000002a06b2ca */ /* 0x000fe400000e0000 */
[----:B------:R-:W-:-:S02]  /*0500*/  @!P3 R2UR UR7, R43 ;  /* 0x000000002b07b2ca */ /* 0x000fc400000e0000 */
[----:B------:R-:W-:-:S04]  /*0510*/  IADD3 R2, P0, PT, R48, UR38, RZ ;  /* 0x0000002630027c10 */ /* 0x000fc8000ff1e0ff */
[----:B------:R-:W-:-:S07]  /*0520*/  IADD3.X R3, PT, PT, R50, UR39, RZ, P0, !PT ;  /* 0x0000002732037c10 */ /* 0x000fce00087fe4ff */
[----:B------:R-:W2:Y:S01]  /*0530*/  @!P3 LDG.E R8, desc[UR6][R2.64+0x80] ;  /* 0x000080060208b981 */ /* 0x000ea2000c1e1900 */
[----:B0-----:R-:W-:-:S05]  /*0540*/  @!P1 IMAD.WIDE R4, R49, 0x4, R4 ;  /* 0x0000000431049825 */ /* 0x001fca00078e0204 */
[----:B------:R0:W3:Y:S01]  /*0550*/  @!P1 LDG.E R6, desc[UR4][R4.64] ;  /* 0x0000000404069981 */ /* 0x0000e2000c1e1900 */
[----:B------:R-:W-:Y:S02]  /*0560*/  ISETP.GE.AND P2, PT, R51, UR37, PT ;  /* 0x0000002533007c0c */ /* 0x000fe4000bf46270 */
[----:B------:R-:W-:Y:S02]  /*0570*/  ISETP.GE.AND P4, PT, R52, UR37, PT ;  /* 0x0000002534007c0c */ /* 0x000fe4000bf86270 */
[----:B------:R-:W-:Y:S02]  /*0580*/  ISETP.GE.AND P5, PT, R53, UR37, PT ;  /* 0x0000002535007c0c */ /* 0x000fe4000bfa6270 */
[----:B------:R-:W-:Y:S02]  /*0590*/  ISETP.GE.AND P6, PT, R54, UR37, PT ;  /* 0x0000002536007c0c */ /* 0x000fe4000bfc6270 */
[----:B------:R-:W-:Y:S02]  /*05a0*/  IADD3 R0, PT, PT, R45, 0xc0, RZ ;  /* 0x000000c02d007810 */ /* 0x000fe40007ffe0ff */
[----:B------:R-:W-:-:S03]  /*05b0*/  MOV R13, 0xd01502f9 ;  /* 0xd01502f9000d7802 */ /* 0x000fc60000000f00 */
[----:B------:R-:W-:Y:S02]  /*05c0*/  @!P2 R2UR UR4, R42 ;  /* 0x000000002a04a2ca */ /* 0x000fe400000e0000 */
[C---:B------:R-:W-:Y:S01]  /*05d0*/  @!P2 R2UR UR5, R43.reuse ;  /* 0x000000002b05a2ca */ /* 0x040fe200000e0000 */
[----:B0-----:R-:W-:Y:S01]  /*05e0*/  HFMA2 R4, -RZ, RZ, -32.65625, 4.5359134674072265625e-05 ;  /* 0xd01502f9ff047431 */ /* 0x001fe200000001ff */
[----:B------:R-:W-:Y:S02]  /*05f0*/  ISETP.GE.AND P0, PT, R0, UR37, PT ;  /* 0x0000002500007c0c */ /* 0x000fe4000bf06270 */
[C---:B------:R-:W-:Y:S02]  /*0600*/  @!P4 R2UR UR6, R42.reuse ;  /* 0x000000002a06c2ca */ /* 0x040fe400000e0000 */
[----:B------:R-:W-:Y:S02]  /*0610*/  @!P4 R2UR UR7, R43 ;  /* 0x000000002b07c2ca */ /* 0x000fe400000e0000 */
[----:B------:R-:W-:-:S02]  /*0620*/  @!P5 R2UR UR8, R42 ;  /* 0x000000002a08d2ca */ /* 0x000fc400000e0000 */
[C---:B------:R-:W-:Y:S01]  /*0630*/  @!P5 R2UR UR9, R43.reuse ;  /* 0x000000002b09d2ca */ /* 0x040fe200000e0000 */
[----:B------:R-:W-:Y:S01]  /*0640*/  HFMA2 R100, -RZ, RZ, -32.65625, 4.5359134674072265625e-05 ;  /* 0xd01502f9ff647431 */ /* 0x000fe200000001ff */
[----:B------:R-:W-:Y:S01]  /*0650*/  MOV R80, 0xd01502f9 ;  /* 0xd01502f900507802 */ /* 0x000fe20000000f00 */
[----:B------:R-:W4:Y:S01]  /*0660*/  @!P2 LDG.E R4, desc[UR4][R2.64+0x100] ;  /* 0x000100040204a981 */ /* 0x000f22000c1e1900 */
[C---:B------:R-:W-:Y:S02]  /*0670*/  @!P6 R2UR UR10, R42.reuse ;  /* 0x000000002a0ae2ca */ /* 0x040fe400000e0000 */
[C---:B------:R-:W-:Y:S02]  /*0680*/  @!P6 R2UR UR11, R43.reuse ;  /* 0x000000002b0be2ca */ /* 0x040fe400000e0000 */
[----:B------:R-:W-:Y:S01]  /*0690*/  @!P0 R2UR UR4, R42 ;  /* 0x000000002a0482ca */ /* 0x000fe200000e0000 */
[----:B------:R-:W5:Y:S01]  /*06a0*/  @!P4 LDG.E R80, desc[UR6][R2.64+0x180] ;  /* 0x000180060250c981 */ /* 0x000f62000c1e1900 */
[----:B------:R-:W-:Y:S01]  /*06b0*/  @!P0 R2UR UR5, R43 ;  /* 0x000000002b0582ca */ /* 0x000fe200000e0000 */
[----:B------:R-:W-:Y:S01]  /*06c0*/  HFMA2 R94, -RZ, RZ, -32.65625, 4.5359134674072265625e-05 ;  /* 0xd01502f9ff5e7431 */ /* 0x000fe200000001ff */
[----:B------:R-:W-:Y:S01]  /*06d0*/  MOV R98, 0xd01502f9 ;  /* 0xd01502f900627802 */ /* 0x000fe20000000f00 */
[----:B------:R-:W5:Y:S01]  /*06e0*/  @!P5 LDG.E R100, desc[UR8][R2.64+0x200] ;  /* 0x000200080264d981 */ /* 0x000f62000c1e1900 */
[----:B------:R-:W-:-:S05]  /*06f0*/  MOV R96, 0xd01502f9 ;  /* 0xd01502f900607802 */ /* 0x000fca0000000f00 */
[----:B------:R-:W5:Y:S04]  /*0700*/  @!P6 LDG.E R98, desc[UR10][R2.64+0x280] ;  /* 0x0002800a0262e981 */ /* 0x000f68000c1e1900 */
[----:B------:R-:W5:Y:S01]  /*0710*/  @!P0 LDG.E R94, desc[UR4][R2.64+0x300] ;  /* 0x00030004025e8981 */ /* 0x000f62000c1e1900 */
[----:B---3--:R-:W-:-:S04]  /*0720*/  @!P1 FMNMX R13, R6, -1.00000000000000000000e+10, !PT ;  /* 0xd01502f9060d9809 */ /* 0x008fc80007800000 */
[----:B--2---:R-:W-:Y:S02]  /*0730*/  @!P3 FMNMX R13, R13, R8, !PT ;  /* 0x000000080d0db209 */ /* 0x004fe40007800000 */
[----:B------:R-:W-:-:S13]  /*0740*/  ISETP.GE.AND P3, PT, R55, UR37, PT ;  /* 0x0000002537007c0c */ /* 0x000fda000bf66270 */
[----:B------:R-:W-:Y:S02]  /*0750*/  @!P3 R2UR UR6, R42 ;  /* 0x000000002a06b2ca */ /* 0x000fe400000e0000 */
[----:B------:R-:W-:-:S13]  /*0760*/  @!P3 R2UR UR7, R43 ;  /* 0x000000002b07b2ca */ /* 0x000fda00000e0000 */
[----:B------:R-:W2:Y:S01]  /*0770*/  @!P3 LDG.E R96, desc[UR6][R2.64+0x380] ;  /* 0x000380060260b981 */ /* 0x000ea2000c1e1900 */
[----:B----4-:R-:W-:Y:S02]  /*0780*/  @!P2 FMNMX R13, R13, R4, !PT ;  /* 0x000000040d0da209 */ /* 0x010fe40007800000 */
[----:B------:R-:W-:Y:S02]  /*0790*/  ISETP.GE.AND P2, PT, R56, UR37, PT ;  /* 0x0000002538007c0c */ /* 0x000fe4000bf46270 */
[----:B-----5:R-:W-:Y:S02]  /*07a0*/  @!P4 FMNMX R13, R13, R80, !PT ;  /* 0x000000500d0dc209 */ /* 0x020fe40007800000 */
[----:B------:R-:W-:Y:S02]  /*07b0*/  ISETP.GE.AND P4, PT, R57, UR37, PT ;  /* 0x0000002539007c0c */ /* 0x000fe4000bf86270 */
[----:B------:R-:W-:Y:S02]  /*07c0*/  @!P5 FMNMX R13, R13, R100, !PT ;  /* 0x000000640d0dd209 */ /* 0x000fe40007800000 */
[----:B------:R-:W-:-:S02]  /*07d0*/  ISETP.GE.AND P5, PT, R58, UR37, PT ;  /* 0x000000253a007c0c */ /* 0x000fc4000bfa6270 */
[----:B------:R-:W-:Y:S02]  /*07e0*/  @!P6 FMNMX R13, R13, R98, !PT ;  /* 0x000000620d0de209 */ /* 0x000fe40007800000 */
[----:B------:R-:W-:Y:S02]  /*07f0*/  ISETP.GE.AND P6, PT, R59, UR37, PT ;  /* 0x000000253b007c0c */ /* 0x000fe4000bfc6270 */
[----:B------:R-:W-:Y:S02]  /*0800*/  @!P2 R2UR UR4, R42 ;  /* 0x000000002a04a2ca */ /* 0x000fe400000e0000 */
[----:B------:R-:W-:Y:S01]  /*0810*/  @!P2 R2UR UR5, R43 ;  /* 0x000000002b05a2ca */ /* 0x000fe200000e0000 */
[----:B------:R-:W-:Y:S01]  /*0820*/  HFMA2 R88, -RZ, RZ, -32.65625, 4.5359134674072265625e-05 ;  /* 0xd01502f9ff587431 */ /* 0x000fe200000001ff */
[----:B------:R-:W-:Y:S02]  /*0830*/  @!P0 FMNMX R13, R13, R94, !PT ;  /* 0x0000005e0d0d8209 */ /* 0x000fe40007800000 */
[----:B------:R-:W-:-:S02]  /*0840*/  ISETP.GE.AND P0, PT, R60, UR37, PT ;  /* 0x000000253c007c0c */ /* 0x000fc4000bf06270 */
[C---:B------:R-:W-:Y:S02]  /*0850*/  @!P4 R2UR UR6, R42.reuse ;  /* 0x000000002a06c2ca */ /* 0x040fe400000e0000 */
[C---:B------:R-:W-:Y:S02]  /*0860*/  @!P4 R2UR UR7, R43.reuse ;  /* 0x000000002b07c2ca */ /* 0x040fe400000e0000 */
[C---:B------:R-:W-:Y:S02]  /*0870*/  @!P5 R2UR UR8, R42.reuse ;  /* 0x000000002a08d2ca */ /* 0x040fe400000e0000 */
[----:B------:R-:W-:Y:S01]  /*0880*/  @!P5 R2UR UR9, R43 ;  /* 0x000000002b09d2ca */ /* 0x000fe200000e0000 */
[----:B------:R-:W-:Y:S01]  /*0890*/  HFMA2 R82, -RZ, RZ, -32.65625, 4.5359134674072265625e-05 ;  /* 0xd01502f9ff527431 */ /* 0x000fe200000001ff */
[----:B------:R-:W-:Y:S01]  /*08a0*/  MOV R92, 0xd01502f9 ;  /* 0xd01502f9005c7802 */ /* 0x000fe20000000f00 */
[----:B------:R-:W3:Y:S01]  /*08b0*/  @!P2 LDG.E R88, desc[UR4][R2.64+0x400] ;  /* 0x000400040258a981 */ /* 0x000ee2000c1e1900 */
[----:B------:R-:W-:-:S02]  /*08c0*/  @!P6 R2UR UR10, R42 ;  /* 0x000000002a0ae2ca */ /* 0x000fc400000e0000 */
[C---:B------:R-:W-:Y:S02]  /*08d0*/  @!P6 R2UR UR11, R43.reuse ;  /* 0x000000002b0be2ca */ /* 0x040fe400000e0000 */
[----:B------:R-:W-:Y:S01]  /*08e0*/  @!P0 R2UR UR4, R42 ;  /* 0x000000002a0482ca */ /* 0x000fe200000e0000 */
[----:B------:R-:W4:Y:S01]  /*08f0*/  @!P4 LDG.E R92, desc[UR6][R2.64+0x480] ;  /* 0x00048006025cc981 */ /* 0x000f22000c1e1900 */
[----:B------:R-:W-:Y:S01]  /*0900*/  @!P0 R2UR UR5, R43 ;  /* 0x000000002b0582ca */ /* 0x000fe200000e0000 */
[----:B------:R-:W-:Y:S01]  /*0910*/  HFMA2 R86, -RZ, RZ, -32.65625, 4.5359134674072265625e-05 ;  /* 0xd01502f9ff567431 */ /* 0x000fe200000001ff */
[----:B------:R-:W-:Y:S01]  /*0920*/  MOV R84, 0xd01502f9 ;  /* 0xd01502f900547802 */ /* 0x000fe20000000f00 */
[----:B------:R-:W5:Y:S01]  /*0930*/  @!P5 LDG.E R82, desc[UR8][R2.64+0x500] ;  /* 0x000500080252d981 */ /* 0x000f62000c1e1900 */
[----:B------:R-:W-:-:S05]  /*0940*/  MOV R102, 0xd01502f9 ;  /* 0xd01502f900667802 */ /* 0x000fca0000000f00 */
[----:B------:R-:W5:Y:S04]  /*0950*/  @!P6 LDG.E R84, desc[UR10][R2.64+0x580] ;  /* 0x0005800a0254e981 */ /* 0x000f68000c1e1900 */
[----:B------:R-:W5:Y:S01]  /*0960*/  @!P0 LDG.E R86, desc[UR4][R2.64+0x600] ;  /* 0x0006000402568981 */ /* 0x000f62000c1e1900 */
[----:B--2---:R-:W-:Y:S02]  /*0970*/  @!P3 FMNMX R13, R13, R96, !PT ;  /* 0x000000600d0db209 */ /* 0x004fe40007800000 */
[----:B------:R-:W-:-:S13]  /*0980*/  ISETP.GE.AND P3, PT, R61, UR37, PT ;  /* 0x000000253d007c0c */ /* 0x000fda000bf66270 */
[----:B------:R-:W-:Y:S02]  /*0990*/  @!P3 R2UR UR6, R42 ;  /* 0x000000002a06b2ca */ /* 0x000fe400000e0000 */
[----:B------:R-:W-:-:S13]  /*09a0*/  @!P3 R2UR UR7, R43 ;  /* 0x000000002b07b2ca */ /* 0x000fda00000e0000 */
[----:B------:R-:W2:Y:S01]  /*09b0*/  @!P3 LDG.E R102, desc[UR6][R2.64+0x680] ;  /* 0x000680060266b981 */ /* 0x000ea2000c1e1900 */
[----:B---3--:R-:W-:Y:S02]  /*09c0*/  @!P2 FMNMX R13, R13, R88, !PT ;  /* 0x000000580d0da209 */ /* 0x008fe40007800000 */
[----:B------:R-:W-:Y:S02]  /*09d0*/  ISETP.GE.AND P2, PT, R62, UR37, PT ;  /* 0x000000253e007c0c */ /* 0x000fe4000bf46270 */
[----:B----4-:R-:W-:Y:S02]  /*09e0*/  @!P4 FMNMX R13, R13, R92, !PT ;  /* 0x0000005c0d0dc209 */ /* 0x010fe40007800000 */
[----:B------:R-:W-:Y:S02]  /*09f0*/  ISETP.GE.AND P4, PT, R63, UR37, PT ;  /* 0x000000253f007c0c */ /* 0x000fe4000bf86270 */
[----:B-----5:R-:W-:Y:S02]  /*0a00*/  @!P5 FMNMX R13, R13, R82, !PT ;  /* 0x000000520d0dd209 */ /* 0x020fe40007800000 */
        /* <DEDUP_REMOVED lines=67> */
[----:B------:R-:W-:Y:S01]  /*0e40*/  HFMA2 R18, -RZ, RZ, -32.65625, 4.5359134674072265625e-05 ;  /* 0xd01502f9ff127431 */ /* 0x000fe200000001ff */
[----:B---3--:R-:W-:Y:S02]  /*0e50*/  @!P2 FMNMX R13, R13, R36, !PT ;  /* 0x000000240d0da209 */ /* 0x008fe40007800000 */
[----:B------:R-:W-:Y:S02]  /*0e60*/  ISETP.GE.AND P2, PT, R74, UR37, PT ;  /* 0x000000254a007c0c */ /* 0x000fe4000bf46270 */
[----:B----4-:R-:W-:Y:S02]  /*0e70*/  @!P4 FMNMX R13, R13, R30, !PT ;  /* 0x0000001e0d0dc209 */ /* 0x010fe40007800000 */
[----:B------:R-:W-:Y:S02]  /*0e80*/  ISETP.GE.AND P4, PT, R75, UR37, PT ;  /* 0x000000254b007c0c */ /* 0x000fe4000bf86270 */
[----:B-----5:R-:W-:-:S02]  /*0e90*/  @!P5 FMNMX R13, R13, R34, !PT ;  /* 0x000000220d0dd209 */ /* 0x020fc40007800000 */
[----:B------:R-:W-:Y:S02]  /*0ea0*/  ISETP.GE.AND P5, PT, R76, UR37, PT ;  /* 0x000000254c007c0c */ /* 0x000fe4000bfa6270 */
[----:B------:R-:W-:Y:S02]  /*0eb0*/  @!P6 FMNMX R13, R13, R16, !PT ;  /* 0x000000100d0de209 */ /* 0x000fe40007800000 */
[----:B------:R-:W-:Y:S02]  /*0ec0*/  ISETP.GE.AND P6, PT, R77, UR37, PT ;  /* 0x000000254d007c0c */ /* 0x000fe4000bfc6270 */
[----:B------:R-:W-:Y:S02]  /*0ed0*/  @!P2 R2UR UR4, R42 ;  /* 0x000000002a04a2ca */ /* 0x000fe400000e0000 */
[----:B------:R-:W-:Y:S02]  /*0ee0*/  @!P2 R2UR UR5, R43 ;  /* 0x000000002b05a2ca */ /* 0x000fe400000e0000 */
[----:B------:R-:W-:-:S02]  /*0ef0*/  @!P0 FMNMX R13, R13, R10, !PT ;  /* 0x0000000a0d0d8209 */ /* 0x000fc40007800000 */
[----:B------:R-:W-:Y:S02]  /*0f00*/  ISETP.GE.AND P0, PT, R78, UR37, PT ;  /* 0x000000254e007c0c */ /* 0x000fe4000bf06270 */
        /* <DEDUP_REMOVED lines=23> */
[----:B------:R-:W-:Y:S01]  /*1080*/  UMOV UR4, 0xffffffff ;  /* 0xffffffff00047882 */ /* 0x000fe20000000000 */
[----:B------:R-:W-:Y:S02]  /*1090*/  IADD3 R47, PT, PT, R44, R47, RZ ;  /* 0x0000002f2c2f7210 */ /* 0x000fe40007ffe0ff */
[----:B---3--:R-:W-:-:S04]  /*10a0*/  @!P2 FMNMX R13, R13, R18, !PT ;  /* 0x000000120d0da209 */ /* 0x008fc80007800000 */
[----:B----4-:R-:W-:-:S04]  /*10b0*/  @!P4 FMNMX R13, R13, R24, !PT ;  /* 0x000000180d0dc209 */ /* 0x010fc80007800000 */
[----:B-----5:R-:W-:-:S04]  /*10c0*/  @!P5 FMNMX R13, R13, R20, !PT ;  /* 0x000000140d0dd209 */ /* 0x020fc80007800000 */
[----:B------:R-:W-:-:S04]  /*10d0*/  @!P6 FMNMX R13, R13, R22, !PT ;  /* 0x000000160d0de209 */ /* 0x000fc80007800000 */
[----:B------:R-:W-:Y:S02]  /*10e0*/  @!P0 FMNMX R13, R13, R28, !PT ;  /* 0x0000001c0d0d8209 */ /* 0x000fe40007800000 */
[----:B------:R-:W-:Y:S02]  /*10f0*/  ISETP.GE.AND P2, PT, R47, UR36, PT ;  /* 0x000000242f007c0c */ /* 0x000fe4000bf46270 */
[----:B--2---:R-:W-:Y:S01]  /*1100*/  @!P3 FMNMX R13, R13, R32, !PT ;  /* 0x000000200d0db209 */ /* 0x004fe20007800000 */
[----:B------:R-:W-:Y:S10]  /*1110*/  BRA.DIV UR4, `(.L_x_1) ;  /* 0x0000003a04f87947 */ /* 0x000ff4000b800000 */
[----:B------:R-:W0:Y:S01]  /*1120*/  SHFL.BFLY PT, R14, R13, 0x10, 0x1f ;  /* 0x0e001f000d0e7f89 */ /* 0x000e2200000e0000 */
[----:B------:R-:W-:Y:S02]  /*1130*/  MOV R11, 0x3bbb989d ;  /* 0x3bbb989d000b7802 */ /* 0x000fe40000000f00 */
[----:B------:R-:W-:Y:S02]  /*1140*/  MOV R12, 0x437c0000 ;  /* 0x437c0000000c7802 */ /* 0x000fe40000000f00 */
[----:B0-----:R-:W-:-:S05]  /*1150*/  FMNMX R13, R14, R13, !PT ;  /* 0x0000000d0e0d7209 */ /* 0x001fca0007800000 */
[----:B------:R-:W0:Y:S02]  /*1160*/  SHFL.BFLY PT, R14, R13, 0x8, 0x1f ;  /* 0x0d001f000d0e7f89 */ /* 0x000e2400000e0000 */
[----:B0-----:R-:W-:-:S05]  /*1170*/  FMNMX R0, R13, R14, !PT ;  /* 0x0000000e0d007209 */ /* 0x001fca0007800000 */
[----:B------:R-:W0:Y:S02]  /*1180*/  SHFL.BFLY PT, R14, R0, 0x4, 0x1f ;  /* 0x0c801f00000e7f89 */ /* 0x000e2400000e0000 */
[----:B0-----:R-:W-:-:S05]  /*1190*/  FMNMX R2, R0, R14, !PT ;  /* 0x0000000e00027209 */ /* 0x001fca0007800000 */
[----:B------:R-:W0:Y:S02]  /*11a0*/  SHFL.BFLY PT, R14, R2, 0x2, 0x1f ;  /* 0x0c401f00020e7f89 */ /* 0x000e2400000e0000 */
[----:B0-----:R-:W-:-:S05]  /*11b0*/  FMNMX R3, R2, R14, !PT ;  /* 0x0000000e02037209 */ /* 0x001fca0007800000 */
[----:B------:R-:W0:Y:S02]  /*11c0*/  SHFL.BFLY PT, R14, R3, 0x1, 0x1f ;  /* 0x0c201f00030e7f89 */ /* 0x000e2400000e0000 */
[----:B0-----:R-:W-:-:S05]  /*11d0*/  FMNMX R5, R3, R14, !PT ;  /* 0x0000000e03057209 */ /* 0x001fca0007800000 */
[C---:B------:R-:W-:Y:S01]  /*11e0*/  FADD R112, -R5.reuse, R6 ;  /* 0x0000000605707221 */ /* 0x040fe20000000100 */
[C---:B------:R-:W-:Y:S01]  /*11f0*/  FADD R114, -R5.reuse, R8 ;  /* 0x0000000805727221 */ /* 0x040fe20000000100 */
[C---:B------:R-:W-:Y:S01]  /*1200*/  FADD R118, -R5.reuse, R80 ;  /* 0x0000005005767221 */ /* 0x040fe20000000100 */
[C---:B------:R-:W-:Y:S01]  /*1210*/  FADD R116, -R5.reuse, R4 ;  /* 0x0000000405747221 */ /* 0x040fe20000000100 */
[-C--:B------:R-:W-:Y:S01]  /*1220*/  FFMA.SAT R3, R112, R11.reuse, 0.5 ;  /* 0x3f00000070037423 */ /* 0x080fe2000000200b */
[-C--:B------:R-:W-:Y:S01]  /*1230*/  FFMA.SAT R33, R114, R11.reuse, 0.5 ;  /* 0x3f00000072217423 */ /* 0x080fe2000000200b */
[C---:B------:R-:W-:Y:S01]  /*1240*/  FADD R90, -R5.reuse, R82 ;  /* 0x00000052055a7221 */ /* 0x040fe20000000100 */
[----:B------:R-:W-:Y:S01]  /*1250*/  FADD R100, -R5, R100 ;  /* 0x0000006405647221 */ /* 0x000fe20000000100 */
[-C--:B------:R-:W-:Y:S01]  /*1260*/  FFMA.RM R3, R3, R12.reuse, 12582913 ;  /* 0x4b40000103037423 */ /* 0x080fe2000000400c */
[C---:B------:R-:W-:Y:S01]  /*1270*/  FADD R98, -R5.reuse, R98 ;  /* 0x0000006205627221 */ /* 0x040fe20000000100 */
        /* <DEDUP_REMOVED lines=24> */
[----:B------:R-:W-:Y:S01]  /*1400*/  FADD R14, -R5, R32 ;  /* 0x00000020050e7221 */ /* 0x000fe20000000100 */
[-C--:B------:R-:W-:Y:S01]  /*1410*/  FFMA.RM R33, R33, R12.reuse, 12582913 ;  /* 0x4b40000121217423 */ /* 0x080fe2000000400c */
[----:B------:R-:W-:Y:S01]  /*1420*/  FADD R5, R3, -12583039 ;  /* 0xcb40007f03057421 */ /* 0x000fe20000000000 */
[-C--:B------:R-:W-:Y:S01]  /*1430*/  FFMA.SAT R13, R118, R11.reuse, 0.5 ;  /* 0x3f000000760d7423 */ /* 0x080fe2000000200b */
[-C--:B------:R-:W-:Y:S01]  /*1440*/  FFMA.SAT R9, R116, R11.reuse, 0.5 ;  /* 0x3f00000074097423 */ /* 0x080fe2000000200b */
[----:B------:R-:W-:Y:S01]  /*1450*/  FADD R7, R33, -12583039 ;  /* 0xcb40007f21077421 */ /* 0x000fe20000000000 */
[----:B------:R-:W-:Y:S01]  /*1460*/  FFMA R41, R112, 1.4426950216293334961, -R5 ;  /* 0x3fb8aa3b70297823 */ /* 0x000fe20000000805 */
[-C--:B------:R-:W-:Y:S01]  /*1470*/  FFMA.RM R5, R13, R12.reuse, 12582913 ;  /* 0x4b4000010d057423 */ /* 0x080fe2000000400c */
[-C--:B------:R-:W-:Y:S01]  /*1480*/  FFMA.RM R34, R9, R12.reuse, 12582913 ;  /* 0x4b40000109227423 */ /* 0x080fe2000000400c */
[----:B------:R-:W-:Y:S01]  /*1490*/  FFMA R7, R114, 1.4426950216293334961, -R7 ;  /* 0x3fb8aa3b72077823 */ /* 0x000fe20000000807 */
[-C--:B------:R-:W-:Y:S01]  /*14a0*/  FFMA.SAT R85, R100, R11.reuse, 0.5 ;  /* 0x3f00000064557423 */ /* 0x080fe2000000200b */
[----:B------:R-:W-:Y:S01]  /*14b0*/  FADD R9, R5, -12583039 ;  /* 0xcb40007f05097421 */ /* 0x000fe20000000000 */
[-C--:B------:R-:W-:Y:S01]  /*14c0*/  FFMA.SAT R13, R98, R11.reuse, 0.5 ;  /* 0x3f000000620d7423 */ /* 0x080fe2000000200b */
[----:B------:R-:W-:Y:S01]  /*14d0*/  FFMA R89, R114, 1.925963033500011079e-08, R7 ;  /* 0x32a5706072597823 */ /* 0x000fe20000000007 */
[----:B------:R-:W-:Y:S01]  /*14e0*/  FADD R7, R34, -12583039 ;  /* 0xcb40007f22077421 */ /* 0x000fe20000000000 */
[----:B------:R-:W-:Y:S01]  /*14f0*/  FFMA R9, R118, 1.4426950216293334961, -R9 ;  /* 0x3fb8aa3b76097823 */ /* 0x000fe20000000809 */
[-C--:B------:R-:W-:Y:S01]  /*1500*/  FFMA.RM R85, R85, R12.reuse, 12582913 ;  /* 0x4b40000155557423 */ /* 0x080fe2000000400c */
[-C--:B------:R-:W-:Y:S01]  /*1510*/  FFMA.SAT R83, R94, R11.reuse, 0.5 ;  /* 0x3f0000005e537423 */ /* 0x080fe2000000200b */
[----:B------:R-:W-:Y:S01]  /*1520*/  FFMA R87, R116, 1.4426950216293334961, -R7 ;  /* 0x3fb8aa3b74577823 */ /* 0x000fe20000000807 */
[----:B------:R-:W-:Y:S01]  /*1530*/  FFMA R35, R118, 1.925963033500011079e-08, R9 ;  /* 0x32a5706076237823 */ /* 0x000fe20000000009 */
[-C--:B------:R-:W-:Y:S01]  /*1540*/  FFMA.RM R7, R13, R12.reuse, 12582913 ;  /* 0x4b4000010d077423 */ /* 0x080fe2000000400c */
[----:B------:R-:W-:Y:S01]  /*1550*/  FADD R9, R85, -12583039 ;  /* 0xcb40007f55097421 */ /* 0x000fe20000000000 */
[-C--:B------:R-:W-:Y:S01]  /*1560*/  FFMA.SAT R81, R96, R11.reuse, 0.5 ;  /* 0x3f00000060517423 */ /* 0x080fe2000000200b */
[-C--:B------:R-:W-:Y:S01]  /*1570*/  FFMA.RM R83, R83, R12.reuse, 12582913 ;  /* 0x4b40000153537423 */ /* 0x080fe2000000400c */
[----:B------:R-:W-:Y:S01]  /*1580*/  FADD R13, R7, -12583039 ;  /* 0xcb40007f070d7421 */ /* 0x000fe20000000000 */
[----:B------:R-:W-:Y:S01]  /*1590*/  FFMA R9, R100, 1.4426950216293334961, -R9 ;  /* 0x3fb8aa3b64097823 */ /* 0x000fe20000000809 */
[-C--:B------:R-:W-:Y:S01]  /*15a0*/  FFMA.RM R81, R81, R12.reuse, 12582913 ;  /* 0x4b40000151517423 */ /* 0x080fe2000000400c */
[-C--:B------:R-:W-:Y:S01]  /*15b0*/  FFMA.SAT R17, R88, R11.reuse, 0.5 ;  /* 0x3f00000058117423 */ /* 0x080fe2000000200b */
[----:B------:R-:W-:Y:S01]  /*15c0*/  FFMA R13, R98, 1.4426950216293334961, -R13 ;  /* 0x3fb8aa3b620d7823 */ /* 0x000fe2000000080d */
[----:B------:R-:W-:Y:S01]  /*15d0*/  FFMA R100, R100, 1.925963033500011079e-08, R9 ;  /* 0x32a5706064647823 */ /* 0x000fe20000000009 */
[----:B------:R-:W-:Y:S01]  /*15e0*/  FADD R9, R83, -12583039 ;  /* 0xcb40007f53097421 */ /* 0x000fe20000000000 */
[----:B------:R-:W-:Y:S01]  /*15f0*/  FADD R15, R81, -12583039 ;  /* 0xcb40007f510f7421 */ /* 0x000fe20000000000 */
[----:B------:R-:W-:Y:S01]  /*1600*/  FFMA R98, R98, 1.925963033500011079e-08, R13 ;  /* 0x32a5706062627823 */ /* 0x000fe2000000000d */
[-C--:B------:R-:W-:Y:S01]  /*1610*/  FFMA.SAT R37, R92, R11.reuse, 0.5 ;  /* 0x3f0000005c257423 */ /* 0x080fe2000000200b */
[----:B------:R-:W-:Y:S01]  /*1620*/  FFMA R13, R94, 1.4426950216293334961, -R9 ;  /* 0x3fb8aa3b5e0d7823 */ /* 0x000fe20000000809 */
[-C--:B------:R-:W-:Y:S01]  /*1630*/  FFMA.RM R9, R17, R12.reuse, 12582913 ;  /* 0x4b40000111097423 */ /* 0x080fe2000000400c */
[----:B------:R-:W-:Y:S01]  /*1640*/  FFMA R15, R96, 1.4426950216293334961, -R15 ;  /* 0x3fb8aa3b600f7823 */ /* 0x000fe2000000080f */
[-C--:B------:R-:W-:Y:S01]  /*1650*/  FFMA.SAT R17, R90, R11.reuse, 0.5 ;  /* 0x3f0000005a117423 */ /* 0x080fe2000000200b */
[----:B------:R-:W-:Y:S01]  /*1660*/  FFMA R94, R94, 1.925963033500011079e-08, R13 ;  /* 0x32a570605e5e7823 */ /* 0x000fe2000000000d */
[----:B------:R-:W-:Y:S01]  /*1670*/  FADD R13, R9, -12583039 ;  /* 0xcb40007f090d7421 */ /* 0x000fe20000000000 */
[----:B------:R-:W-:Y:S01]  /*1680*/  FFMA R96, R96, 1.925963033500011079e-08, R15 ;  /* 0x32a5706060607823 */ /* 0x000fe2000000000f */
[-C--:B------:R-:W-:Y:S01]  /*1690*/  FFMA.RM R37, R37, R12.reuse, 12582913 ;  /* 0x4b40000125257423 */ /* 0x080fe2000000400c */
[-C--:B------:R-:W-:Y:S01]  /*16a0*/  FFMA.SAT R31, R0, R11.reuse, 0.5 ;  /* 0x3f000000001f7423 */ /* 0x080fe2000000200b */
[----:B------:R-:W-:Y:S01]  /*16b0*/  FFMA R15, R88, 1.4426950216293334961, -R13 ;  /* 0x3fb8aa3b580f7823 */ /* 0x000fe2000000080d */
[-C--:B------:R-:W-:Y:S01]  /*16c0*/  FFMA.RM R13, R17, R12.reuse, 12582913 ;  /* 0x4b400001110d7423 */ /* 0x080fe2000000400c */
[----:B------:R-:W-:Y:S01]  /*16d0*/  FFMA R41, R112, 1.925963033500011079e-08, R41 ;  /* 0x32a5706070297823 */ /* 0x000fe20000000029 */
[-C--:B------:R-:W-:Y:S01]  /*16e0*/  FFMA.RM R31, R31, R12.reuse, 12582913 ;  /* 0x4b4000011f1f7423 */ /* 0x080fe2000000400c */
[----:B------:R-:W-:Y:S01]  /*16f0*/  FFMA R88, R88, 1.925963033500011079e-08, R15 ;  /* 0x32a5706058587823 */ /* 0x000fe2000000000f */
[----:B------:R-:W-:Y:S01]  /*1700*/  FADD R17, R13, -12583039 ;  /* 0xcb40007f0d117421 */ /* 0x000fe20000000000 */
[----:B------:R-:W-:Y:S01]  /*1710*/  FADD R15, R37, -12583039 ;  /* 0xcb40007f250f7421 */ /* 0x000fe20000000000 */
[----:B------:R-:W-:Y:S01]  /*1720*/  FADD R91, R31, -12583039 ;  /* 0xcb40007f1f5b7421 */ /* 0x000fe20000000000 */
[----:B------:R-:W-:Y:S01]  /*1730*/  SHF.L.U32 R33, R33, 0x17, RZ ;  /* 0x0000001721217819 */ /* 0x000fe200000006ff */
[----:B------:R-:W-:Y:S01]  /*1740*/  FFMA R17, R90, 1.4426950216293334961, -R17 ;  /* 0x3fb8aa3b5a117823 */ /* 0x000fe20000000811 */
[----:B------:R-:W-:Y:S01]  /*1750*/  FFMA R15, R92, 1.4426950216293334961, -R15 ;  /* 0x3fb8aa3b5c0f7823 */ /* 0x000fe2000000080f */
[----:B------:R-:W-:Y:S01]  /*1760*/  SHF.L.U32 R3, R3, 0x17, RZ ;  /* 0x0000001703037819 */ /* 0x000fe200000006ff */
[----:B------:R-:W-:Y:S01]  /*1770*/  FFMA R87, R116, 1.925963033500011079e-08, R87 ;  /* 0x32a5706074577823 */ /* 0x000fe20000000057 */
[----:B------:R-:W-:Y:S01]  /*1780*/  FFMA R39, R90, 1.925963033500011079e-08, R17 ;  /* 0x32a570605a277823 */ /* 0x000fe20000000011 */
[-C--:B------:R-:W-:Y:S01]  /*1790*/  FFMA.SAT R17, R84, R11.reuse, 0.5 ;  /* 0x3f00000054117423 */ /* 0x080fe2000000200b */
[----:B------:R-:W-:Y:S01]  /*17a0*/  FFMA R92, R92, 1.925963033500011079e-08, R15 ;  /* 0x32a570605c5c7823 */ /* 0x000fe2000000000f */
[-C--:B------:R-:W-:Y:S01]  /*17b0*/  FFMA.SAT R15, R86, R11.reuse, 0.5 ;  /* 0x3f000000560f7423 */ /* 0x080fe2000000200b */
[----:B------:R-:W-:Y:S01]  /*17c0*/  SHF.L.U32 R5, R5, 0x17, RZ ;  /* 0x0000001705057819 */ /* 0x000fe200000006ff */
[-C--:B------:R-:W-:Y:S01]  /*17d0*/  FFMA.RM R17, R17, R12.reuse, 12582913 ;  /* 0x4b40000111117423 */ /* 0x080fe2000000400c */
[----:B------:R-:W-:Y:S01]  /*17e0*/  MUFU.EX2 R87, R87 ;  /* 0x0000005700577308 */ /* 0x000fe20000000800 */
[-C--:B------:R-:W-:Y:S01]  /*17f0*/  FFMA.RM R15, R15, R12.reuse, 12582913 ;  /* 0x4b4000010f0f7423 */ /* 0x080fe2000000400c */
[----:B------:R-:W-:Y:S01]  /*1800*/  SHF.L.U32 R81, R81, 0x17, RZ ;  /* 0x0000001751517819 */ /* 0x000fe200000006ff */
[----:B------:R-:W-:Y:S01]  /*1810*/  FADD R19, R17, -12583039 ;  /* 0xcb40007f11137421 */ /* 0x000fe20000000000 */
[----:B------:R-:W-:Y:S01]  /*1820*/  SHF.L.U32 R9, R9, 0x17, RZ ;  /* 0x0000001709097819 */ /* 0x000fe200000006ff */
[----:B------:R-:W-:Y:S01]  /*1830*/  FADD R21, R15, -12583039 ;  /* 0xcb40007f0f157421 */ /* 0x000fe20000000000 */
[----:B------:R-:W-:Y:S01]  /*1840*/  SHF.L.U32 R37, R37, 0x17, RZ ;  /* 0x0000001725257819 */ /* 0x000fe200000006ff */
[----:B------:R-:W-:Y:S01]  /*1850*/  FFMA R19, R84, 1.4426950216293334961, -R19 ;  /* 0x3fb8aa3b54137823 */ /* 0x000fe20000000813 */
[----:B------:R-:W-:Y:S01]  /*1860*/  MUFU.EX2 R96, R96 ;  /* 0x0000006000607308 */ /* 0x000fe20000000800 */
[----:B------:R-:W-:Y:S01]  /*1870*/  FFMA R21, R86, 1.4426950216293334961, -R21 ;  /* 0x3fb8aa3b56157823 */ /* 0x000fe20000000815 */
[----:B------:R-:W-:Y:S01]  /*1880*/  SHF.L.U32 R17, R17, 0x17, RZ ;  /* 0x0000001711117819 */ /* 0x000fe200000006ff */
[----:B------:R-:W-:Y:S01]  /*1890*/  FFMA R40, R84, 1.925963033500011079e-08, R19 ;  /* 0x32a5706054287823 */ /* 0x000fe20000000013 */
[-C--:B------:R-:W-:Y:S01]  /*18a0*/  FFMA.SAT R19, R82, R11.reuse, 0.5 ;  /* 0x3f00000052137423 */ /* 0x080fe2000000200b */
[----:B------:R-:W-:Y:S01]  /*18b0*/  FFMA R27, R86, 1.925963033500011079e-08, R21 ;  /* 0x32a57060561b7823 */ /* 0x000fe20000000015 */
[----:B------:R-:W-:Y:S01]  /*18c0*/  FFMA.SAT R21, R80, R11, 0.5 ;  /* 0x3f00000050157423 */ /* 0x000fe2000000200b */
[----:B------:R-:W-:Y:S01]  /*18d0*/  SHF.L.U32 R31, R31, 0x17, RZ ;  /* 0x000000171f1f7819 */ /* 0x000fe200000006ff */
[-C--:B------:R-:W-:Y:S01]  /*18e0*/  FFMA.RM R19, R19, R12.reuse, 12582913 ;  /* 0x4b40000113137423 */ /* 0x080fe2000000400c */
[----:B------:R-:W0:Y:S01]  /*18f0*/  MUFU.EX2 R88, R88 ;  /* 0x0000005800587308 */ /* 0x000e220000000800 */
[----:B------:R-:W-:-:S02]  /*1900*/  FFMA.RM R21, R21, R12, 12582913 ;  /* 0x4b40000115157423 */ /* 0x000fc4000000400c */
[C---:B------:R-:W-:Y:S01]  /*1910*/  FADD R23, R19.reuse, -12583039 ;  /* 0xcb40007f13177421 */ /* 0x040fe20000000000 */
[----:B------:R-:W-:Y:S01]  /*1920*/  SHF.L.U32 R19, R19, 0x17, RZ ;  /* 0x0000001713137819 */ /* 0x000fe200000006ff */
[----:B------:R-:W-:Y:S02]  /*1930*/  FADD R25, R21, -12583039 ;  /* 0xcb40007f15197421 */ /* 0x000fe40000000000 */
[----:B------:R-:W-:Y:S01]  /*1940*/  FFMA R23, R82, 1.4426950216293334961, -R23 ;  /* 0x3fb8aa3b52177823 */ /* 0x000fe20000000817 */
[----:B------:R-:W-:Y:S01]  /*1950*/  MUFU.EX2 R92, R92 ;  /* 0x0000005c005c7308 */ /* 0x000fe20000000800 */
[----:B------:R-:W-:Y:S02]  /*1960*/  FFMA R25, R80, 1.4426950216293334961, -R25 ;  /* 0x3fb8aa3b50197823 */ /* 0x000fe40000000819 */
[----:B------:R-:W-:Y:S01]  /*1970*/  FFMA R32, R82, 1.925963033500011079e-08, R23 ;  /* 0x32a5706052207823 */ /* 0x000fe20000000017 */
[----:B------:R-:W-:Y:S01]  /*1980*/  FFMA.SAT R23, R6, R11, 0.5 ;  /* 0x3f00000006177423 */ /* 0x000fe2000000200b */
[----:B------:R-:W-:-:S03]  /*1990*/  FFMA R25, R80, 1.925963033500011079e-08, R25 ;  /* 0x32a5706050197823 */ /* 0x000fc60000000019 */
[----:B------:R-:W-:Y:S01]  /*19a0*/  FFMA.RM R23, R23, R12, 12582913 ;  /* 0x4b40000117177423 */ /* 0x000fe2000000400c */
[----:B------:R1:W2:Y:S01]  /*19b0*/  MUFU.EX2 R80, R41 ;  /* 0x0000002900507308 */ /* 0x0002a20000000800 */
[----:B0-----:R-:W-:Y:S02]  /*19c0*/  FMUL R9, R9, R88 ;  /* 0x0000005809097220 */ /* 0x001fe40000400000 */
[----:B------:R-:W-:-:S04]  /*19d0*/  FADD R29, R23, -12583039 ;  /* 0xcb40007f171d7421 */ /* 0x000fc80000000000 */
[----:B------:R-:W-:Y:S01]  /*19e0*/  FFMA R29, R6, 1.4426950216293334961, -R29 ;  /* 0x3fb8aa3b061d7823 */ /* 0x000fe2000000081d */
[----:B------:R-:W-:Y:S01]  /*19f0*/  MUFU.EX2 R39, R39 ;  /* 0x0000002700277308 */ /* 0x000fe20000000800 */
[----:B-1----:R-:W-:Y:S02]  /*1a00*/  FFMA R41, R0, 1.4426950216293334961, -R91 ;  /* 0x3fb8aa3b00297823 */ /* 0x002fe4000000085b */
[----:B------:R-:W-:Y:S02]  /*1a10*/  FFMA R29, R6, 1.925963033500011079e-08, R29 ;  /* 0x32a57060061d7823 */ /* 0x000fe4000000001d */
[----:B------:R-:W-:-:S03]  /*1a20*/  FFMA R41, R0, 1.925963033500011079e-08, R41 ;  /* 0x32a5706000297823 */ /* 0x000fc60000000029 */
[----:B------:R-:W0:Y:S01]  /*1a30*/  MUFU.EX2 R6, R89 ;  /* 0x0000005900067308 */ /* 0x000e220000000800 */
[----:B--2---:R-:W-:-:S07]  /*1a40*/  FMUL R3, R3, R80 ;  /* 0x0000005003037220 */ /* 0x004fce0000400000 */
[----:B------:R-:W-:Y:S08]  /*1a50*/  MUFU.EX2 R27, R27 ;  /* 0x0000001b001b7308 */ /* 0x000ff00000000800 */
[----:B------:R-:W1:Y:S01]  /*1a60*/  MUFU.EX2 R32, R32 ;  /* 0x0000002000207308 */ /* 0x000e620000000800 */
[----:B0-----:R-:W-:Y:S01]  /*1a70*/  FMUL R0, R33, R6 ;  /* 0x0000000621007220 */ /* 0x001fe20000400000 */
[----:B------:R-:W-:-:S04]  /*1a80*/  FFMA.SAT R33, R2, R11, 0.5 ;  /* 0x3f00000002217423 */ /* 0x000fc8000000200b */
[----:B------:R-:W-:Y:S02]  /*1a90*/  FFMA.RM R33, R33, R12, 12582913 ;  /* 0x4b40000121217423 */ /* 0x000fe4000000400c */
[----:B------:R-:W-:Y:S02]  /*1aa0*/  MUFU.EX2 R6, R35 ;  /* 0x0000002300067308 */ /* 0x000fe40000000800 */
[C---:B------:R-:W-:Y:S01]  /*1ab0*/  FADD R89, R33.reuse, -12583039 ;  /* 0xcb40007f21597421 */ /* 0x040fe20000000000 */
[----:B------:R-:W-:-:S03]  /*1ac0*/  SHF.L.U32 R33, R33, 0x17, RZ ;  /* 0x0000001721217819 */ /* 0x000fc600000006ff */
[C---:B------:R-:W-:Y:S02]  /*1ad0*/  FFMA R89, R2.reuse, 1.4426950216293334961, -R89 ;  /* 0x3fb8aa3b02597823 */ /* 0x040fe40000000859 */
[----:B------:R-:W0:Y:S01]  /*1ae0*/  MUFU.EX2 R40, R40 ;  /* 0x0000002800287308 */ /* 0x000e220000000800 */
[----:B-1----:R-:W-:Y:S01]  /*1af0*/  FMUL R19, R19, R32 ;  /* 0x0000002013137220 */ /* 0x002fe20000400000 */
[----:B------:R-:W-:Y:S01]  /*1b00*/  FFMA R80, R2, 1.925963033500011079e-08, R89 ;  /* 0x32a5706002507823 */ /* 0x000fe20000000059 */
[----:B------:R-:W-:Y:S01]  /*1b10*/  FFMA.SAT R89, R4, R11, 0.5 ;  /* 0x3f00000004597423 */ /* 0x000fe2000000200b */
[----:B------:R-:W-:-:S03]  /*1b20*/  SHF.L.U32 R2, R34, 0x17, RZ ;  /* 0x0000001722027819 */ /* 0x000fc600000006ff */
[----:B------:R-:W-:Y:S01]  /*1b30*/  FFMA.RM R34, R89, R12, 12582913 ;  /* 0x4b40000159227423 */ /* 0x000fe2000000400c */
[----:B------:R1:W-:Y:S01]  /*1b40*/  MUFU.EX2 R93, R25 ;  /* 0x00000019005d7308 */ /* 0x0003e20000000800 */
[----:B------:R-:W-:Y:S02]  /*1b50*/  FMUL R2, R2, R87 ;  /* 0x0000005702027220 */ /* 0x000fe40000400000 */
[----:B------:R-:W-:-:S04]  /*1b60*/  FADD R89, R34, -12583039 ;  /* 0xcb40007f22597421 */ /* 0x000fc80000000000 */
[----:B------:R-:W-:Y:S01]  /*1b70*/  FFMA R89, R4, 1.4426950216293334961, -R89 ;  /* 0x3fb8aa3b04597823 */ /* 0x000fe20000000859 */
[----:B------:R-:W2:Y:S01]  /*1b80*/  MUFU.EX2 R87, R98 ;  /* 0x0000006200577308 */ /* 0x000ea20000000800 */
[----:B0-----:R-:W-:Y:S01]  /*1b90*/  FMUL R17, R17, R40 ;  /* 0x0000002811117220 */ /* 0x001fe20000400000 */
[-C--:B-1----:R-:W-:Y:S01]  /*1ba0*/  FFMA.SAT R25, R28, R11.reuse, 0.5 ;  /* 0x3f0000001c197423 */ /* 0x082fe2000000200b */
[----:B------:R-:W-:Y:S01]  /*1bb0*/  FFMA R82, R4, 1.925963033500011079e-08, R89 ;  /* 0x32a5706004527823 */ /* 0x000fe20000000059 */
[----:B------:R-:W-:Y:S01]  /*1bc0*/  FMUL R4, R5, R6 ;  /* 0x0000000605047220 */ /* 0x000fe20000400000 */
[-C--:B------:R-:W-:Y:S01]  /*1bd0*/  FFMA.SAT R5, R38, R11.reuse, 0.5 ;  /* 0x3f00000026057423 */ /* 0x080fe2000000200b */
[-C--:B------:R-:W-:Y:S01]  /*1be0*/  FFMA.SAT R89, R36, R11.reuse, 0.5 ;  /* 0x3f00000024597423 */ /* 0x080fe2000000200b */
[----:B------:R-:W-:Y:S01]  /*1bf0*/  SHF.L.U32 R6, R7, 0x17, RZ ;  /* 0x0000001707067819 */ /* 0x000fe200000006ff */
[----:B------:R-:W-:Y:S01]  /*1c00*/  FFMA.SAT R7, R30, R11, 0.5 ;  /* 0x3f0000001e077423 */ /* 0x000fe2000000200b */
[----:B------:R-:W-:Y:S01]  /*1c10*/  FFMA.RM R35, R5, R12, 12582913 ;  /* 0x4b40000105237423 */ /* 0x000fe2000000400c */
[----:B------:R-:W0:Y:S03]  /*1c20*/  MUFU.EX2 R100, R100 ;  /* 0x0000006400647308 */ /* 0x000e260000000800 */
[----:B------:R-:W-:-:S04]  /*1c30*/  FADD R5, R35, -12583039 ;  /* 0xcb40007f23057421 */ /* 0x000fc80000000000 */
[----:B------:R-:W-:Y:S01]  /*1c40*/  FFMA R5, R38, 1.4426950216293334961, -R5 ;  /* 0x3fb8aa3b26057823 */ /* 0x000fe20000000805 */
[----:B--2---:R-:W-:Y:S01]  /*1c50*/  FMUL R6, R6, R87 ;  /* 0x0000005706067220 */ /* 0x004fe20000400000 */
[----:B------:R-:W-:Y:S01]  /*1c60*/  FFMA.SAT R87, R8, R11, 0.5 ;  /* 0x3f00000008577423 */ /* 0x000fe2000000200b */
[----:B------:R-:W1:Y:S01]  /*1c70*/  MUFU.EX2 R94, R94 ;  /* 0x0000005e005e7308 */ /* 0x000e620000000800 */
[----:B------:R-:W-:Y:S01]  /*1c80*/  FFMA R84, R38, 1.925963033500011079e-08, R5 ;  /* 0x32a5706026547823 */ /* 0x000fe20000000005 */
[----:B------:R-:W-:Y:S01]  /*1c90*/  FFMA.RM R38, R89, R12, 12582913 ;  /* 0x4b40000159267423 */ /* 0x000fe2000000400c */
[----:B------:R-:W-:-:S03]  /*1ca0*/  SHF.L.U32 R5, R85, 0x17, RZ ;  /* 0x0000001755057819 */ /* 0x000fc600000006ff */
[----:B------:R-:W-:Y:S02]  /*1cb0*/  FADD R85, R38, -12583039 ;  /* 0xcb40007f26557421 */ /* 0x000fe40000000000 */
[----:B0-----:R-:W-:Y:S01]  /*1cc0*/  FMUL R5, R5, R100 ;  /* 0x0000006405057220 */ /* 0x001fe20000400000 */
[----:B------:R-:W-:Y:S01]  /*1cd0*/  MUFU.EX2 R80, R80 ;  /* 0x0000005000507308 */ /* 0x000fe20000000800 */
[----:B------:R-:W-:-:S04]  /*1ce0*/  FFMA R85, R36, 1.4426950216293334961, -R85 ;  /* 0x3fb8aa3b24557823 */ /* 0x000fc80000000855 */
[----:B------:R-:W-:Y:S01]  /*1cf0*/  FFMA R85, R36, 1.925963033500011079e-08, R85 ;  /* 0x32a5706024557823 */ /* 0x000fe20000000055 */
[----:B------:R-:W-:Y:S02]  /*1d00*/  FFMA.RM R36, R7, R12, 12582913 ;  /* 0x4b40000107247423 */ /* 0x000fe4000000400c */
[----:B------:R-:W-:Y:S02]  /*1d10*/  MUFU.EX2 R84, R84 ;  /* 0x0000005400547308 */ /* 0x000fe40000000800 */
[C---:B------:R-:W-:Y:S01]  /*1d20*/  FADD R7, R36.reuse, -12583039 ;  /* 0xcb40007f24077421 */ /* 0x040fe20000000000 */
[----:B------:R-:W-:-:S03]  /*1d30*/  SHF.L.U32 R36, R36, 0x17, RZ ;  /* 0x0000001724247819 */ /* 0x000fc600000006ff */
[----:B------:R-:W-:-:S04]  /*1d40*/  FFMA R7, R30, 1.4426950216293334961, -R7 ;  /* 0x3fb8aa3b1e077823 */ /* 0x000fc80000000807 */
[----:B------:R-:W-:Y:S01]  /*1d50*/  FFMA R86, R30, 1.925963033500011079e-08, R7 ;  /* 0x32a570601e567823 */ /* 0x000fe20000000007 */
[----:B------:R-:W-:Y:S01]  /*1d60*/  FFMA.RM R30, R87, R12, 12582913 ;  /* 0x4b400001571e7423 */ /* 0x000fe2000000400c */
[----:B------:R-:W-:-:S03]  /*1d70*/  SHF.L.U32 R7, R83, 0x17, RZ ;  /* 0x0000001753077819 */ /* 0x000fc600000006ff */
[C---:B------:R-:W-:Y:S01]  /*1d80*/  FADD R83, R30.reuse, -12583039 ;  /* 0xcb40007f1e537421 */ /* 0x040fe20000000000 */
[----:B------:R-:W-:Y:S01]  /*1d90*/  SHF.L.U32 R30, R30, 0x17, RZ ;  /* 0x000000171e1e7819 */ /* 0x000fe200000006ff */
[----:B-1----:R-:W-:Y:S02]  /*1da0*/  FMUL R7, R7, R94 ;  /* 0x0000005e07077220 */ /* 0x002fe40000400000 */
[C---:B------:R-:W-:Y:S01]  /*1db0*/  FFMA R83, R8.reuse, 1.4426950216293334961, -R83 ;  /* 0x3fb8aa3b08537823 */ /* 0x040fe20000000853 */
[----:B------:R-:W-:Y:S03]  /*1dc0*/  MUFU.EX2 R94, R41 ;  /* 0x00000029005e7308 */ /* 0x000fe60000000800 */
[----:B------:R-:W-:Y:S01]  /*1dd0*/  FFMA R87, R8, 1.925963033500011079e-08, R83 ;  /* 0x32a5706008577823 */ /* 0x000fe20000000053 */
[----:B------:R-:W-:Y:S01]  /*1de0*/  FMUL R8, R81, R96 ;  /* 0x0000006051087220 */ /* 0x000fe20000400000 */
[----:B------:R-:W-:-:S03]  /*1df0*/  FFMA.SAT R81, R16, R11, 0.5 ;  /* 0x3f00000010517423 */ /* 0x000fc6000000200b */
[----:B------:R-:W-:Y:S01]  /*1e00*/  MUFU.EX2 R96, R85 ;  /* 0x0000005500607308 */ /* 0x000fe20000000800 */
[----:B------:R-:W-:-:S04]  /*1e10*/  FFMA.RM R81, R81, R12, 12582913 ;  /* 0x4b40000151517423 */ /* 0x000fc8000000400c */
[C---:B------:R-:W-:Y:S01]  /*1e20*/  FADD R83, R81.reuse, -12583039 ;  /* 0xcb40007f51537421 */ /* 0x040fe20000000000 */
[----:B------:R-:W-:Y:S02]  /*1e30*/  SHF.L.U32 R81, R81, 0x17, RZ ;  /* 0x0000001751517819 */ /* 0x000fe400000006ff */
[----:B------:R-:W-:Y:S01]  /*1e40*/  MUFU.EX2 R41, R86 ;  /* 0x0000005600297308 */ /* 0x000fe20000000800 */
[----:B------:R-:W-:-:S04]  /*1e50*/  FFMA R83, R16, 1.4426950216293334961, -R83 ;  /* 0x3fb8aa3b10537823 */ /* 0x000fc80000000853 */
[----:B------:R-:W-:Y:S01]  /*1e60*/  FFMA R89, R16, 1.925963033500011079e-08, R83 ;  /* 0x32a5706010597823 */ /* 0x000fe20000000053 */
[----:B------:R-:W-:Y:S01]  /*1e70*/  FFMA.SAT R83, R10, R11, 0.5 ;  /* 0x3f0000000a537423 */ /* 0x000fe2000000200b */
[----:B------:R-:W-:Y:S01]  /*1e80*/  SHF.L.U32 R16, R13, 0x17, RZ ;  /* 0x000000170d107819 */ /* 0x000fe200000006ff */
[----:B------:R-:W-:Y:S02]  /*1e90*/  MUFU.EX2 R87, R87 ;  /* 0x0000005700577308 */ /* 0x000fe40000000800 */
[----:B------:R-:W-:Y:S02]  /*1ea0*/  FFMA.RM R83, R83, R12, 12582913 ;  /* 0x4b40000153537423 */ /* 0x000fe4000000400c */
[----:B------:R-:W-:Y:S01]  /*1eb0*/  FMUL R16, R16, R39 ;  /* 0x0000002710107220 */ /* 0x000fe20000400000 */
[----:B------:R-:W-:Y:S01]  /*1ec0*/  FFMA.SAT R39, R24, R11, 0.5 ;  /* 0x3f00000018277423 */ /* 0x000fe2000000200b */
[----:B------:R-:W-:-:S03]  /*1ed0*/  FADD R91, R83, -12583039 ;  /* 0xcb40007f535b7421 */ /* 0x000fc60000000000 */
[----:B------:R-:W-:Y:S01]  /*1ee0*/  FFMA.RM R39, R39, R12, 12582913 ;  /* 0x4b40000127277423 */ /* 0x000fe2000000400c */
[----:B------:R-:W-:-:S04]  /*1ef0*/  FFMA R91, R10, 1.4426950216293334961, -R91 ;  /* 0x3fb8aa3b0a5b7823 */ /* 0x000fc8000000085b */
[----:B------:R-:W-:Y:S01]  /*1f00*/  FFMA R88, R10, 1.925963033500011079e-08, R91 ;  /* 0x32a570600a587823 */ /* 0x000fe2000000005b */
[----:B------:R-:W-:Y:S01]  /*1f10*/  FMUL R10, R37, R92 ;  /* 0x0000005c250a7220 */ /* 0x000fe20000400000 */
[----:B------:R-:W-:-:S04]  /*1f20*/  FFMA.SAT R37, R26, R11, 0.5 ;  /* 0x3f0000001a257423 */ /* 0x000fc8000000200b */
[----:B------:R-:W-:-:S04]  /*1f30*/  FFMA.RM R37, R37, R12, 12582913 ;  /* 0x4b40000125257423 */ /* 0x000fc8000000400c */
[C---:B------:R-:W-:Y:S01]  /*1f40*/  FADD R91, R37.reuse, -12583039 ;  /* 0xcb40007f255b7421 */ /* 0x040fe20000000000 */
[----:B------:R-:W-:-:S03]  /*1f50*/  SHF.L.U32 R37, R37, 0x17, RZ ;  /* 0x0000001725257819 */ /* 0x000fc600000006ff */
[----:B------:R-:W-:-:S04]  /*1f60*/  FFMA R91, R26, 1.4426950216293334961, -R91 ;  /* 0x3fb8aa3b1a5b7823 */ /* 0x000fc8000000085b */
[----:B------:R-:W-:Y:S01]  /*1f70*/  FFMA R26, R26, 1.925963033500011079e-08, R91 ;  /* 0x32a570601a1a7823 */ /* 0x000fe2000000005b */
[----:B------:R-:W-:-:S04]  /*1f80*/  FFMA.SAT R91, R18, R11, 0.5 ;  /* 0x3f000000125b7423 */ /* 0x000fc8000000200b */
[----:B------:R-:W-:-:S04]  /*1f90*/  FFMA.RM R13, R91, R12, 12582913 ;  /* 0x4b4000015b0d7423 */ /* 0x000fc8000000400c */
[----:B------:R-:W-:-:S04]  /*1fa0*/  FADD R91, R13, -12583039 ;  /* 0xcb40007f0d5b7421 */ /* 0x000fc80000000000 */
[----:B------:R-:W-:-:S04]  /*1fb0*/  FFMA R91, R18, 1.4426950216293334961, -R91 ;  /* 0x3fb8aa3b125b7823 */ /* 0x000fc8000000085b */
[----:B------:R-:W-:Y:S01]  /*1fc0*/  FFMA R90, R18, 1.925963033500011079e-08, R91 ;  /* 0x32a57060125a7823 */ /* 0x000fe2000000005b */
[----:B------:R-:W-:Y:S01]  /*1fd0*/  SHF.L.U32 R18, R15, 0x17, RZ ;  /* 0x000000170f127819 */ /* 0x000fe200000006ff */
[----:B------:R-:W-:-:S04]  /*1fe0*/  FADD R91, R39, -12583039 ;  /* 0xcb40007f275b7421 */ /* 0x000fc80000000000 */
[----:B------:R-:W-:Y:S01]  /*1ff0*/  FMUL R18, R18, R27 ;  /* 0x0000001b12127220 */ /* 0x000fe20000400000 */
[----:B------:R-:W-:Y:S01]  /*2000*/  FFMA.SAT R27, R22, R11, 0.5 ;  /* 0x3f000000161b7423 */ /* 0x000fe2000000200b */
[----:B------:R-:W-:-:S03]  /*2010*/  FFMA R91, R24, 1.4426950216293334961, -R91 ;  /* 0x3fb8aa3b185b7823 */ /* 0x000fc6000000085b */
[-C--:B------:R-:W-:Y:S01]  /*2020*/  FFMA.RM R32, R27, R12.reuse, 12582913 ;  /* 0x4b4000011b207423 */ /* 0x080fe2000000400c */
[----:B------:R-:W-:Y:S01]  /*2030*/  FFMA R40, R24, 1.925963033500011079e-08, R91 ;  /* 0x32a5706018287823 */ /* 0x000fe2000000005b */
[-C--:B------:R-:W-:Y:S01]  /*2040*/  FFMA.SAT R91, R20, R11.reuse, 0.5 ;  /* 0x3f000000145b7423 */ /* 0x080fe2000000200b */
[----:B------:R-:W0:Y:S01]  /*2050*/  MUFU.EX2 R24, R29 ;  /* 0x0000001d00187308 */ /* 0x000e220000000800 */
[----:B------:R-:W-:Y:S02]  /*2060*/  FADD R27, R32, -12583039 ;  /* 0xcb40007f201b7421 */ /* 0x000fe40000000000 */
[-C--:B------:R-:W-:Y:S02]  /*2070*/  FFMA.RM R15, R91, R12.reuse, 12582913 ;  /* 0x4b4000015b0f7423 */ /* 0x080fe4000000400c */
[C---:B------:R-:W-:Y:S02]  /*2080*/  FFMA R27, R22.reuse, 1.4426950216293334961, -R27 ;  /* 0x3fb8aa3b161b7823 */ /* 0x040fe4000000081b */
[----:B------:R-:W-:Y:S01]  /*2090*/  FADD R91, R15, -12583039 ;  /* 0xcb40007f0f5b7421 */ /* 0x000fe20000000000 */
[----:B------:R-:W-:Y:S01]  /*20a0*/  MUFU.EX2 R40, R40 ;  /* 0x0000002800287308 */ /* 0x000fe20000000800 */
[----:B------:R-:W-:Y:S01]  /*20b0*/  FFMA R92, R22, 1.925963033500011079e-08, R27 ;  /* 0x32a57060165c7823 */ /* 0x000fe2000000001b */
[----:B------:R-:W-:Y:S01]  /*20c0*/  FFMA.SAT R27, R14, R11, 0.5 ;  /* 0x3f0000000e1b7423 */ /* 0x000fe2000000200b */
[-C--:B------:R-:W-:Y:S01]  /*20d0*/  FFMA.RM R11, R25, R12.reuse, 12582913 ;  /* 0x4b400001190b7423 */ /* 0x080fe2000000400c */
[----:B------:R-:W-:Y:S01]  /*20e0*/  FADD R25, RZ, R3 ;  /* 0x00000003ff197221 */ /* 0x000fe20000000000 */
[C---:B------:R-:W-:Y:S01]  /*20f0*/  FFMA R91, R20.reuse, 1.4426950216293334961, -R91 ;  /* 0x3fb8aa3b145b7823 */ /* 0x040fe2000000085b */
[----:B------:R-:W-:Y:S01]  /*2100*/  SHF.L.U32 R22, R21, 0x17, RZ ;  /* 0x0000001715167819 */ /* 0x000fe200000006ff */
[----:B------:R-:W-:Y:S01]  /*2110*/  FFMA.RM R12, R27, R12, 12582913 ;  /* 0x4b4000011b0c7423 */ /* 0x000fe2000000400c */
[----:B------:R-:W-:Y:S01]  /*2120*/  FADD R25, R25, R0 ;  /* 0x0000000019197221 */ /* 0x000fe20000000000 */
[----:B------:R-:W-:Y:S01]  /*2130*/  FFMA R91, R20, 1.925963033500011079e-08, R91 ;  /* 0x32a57060145b7823 */ /* 0x000fe2000000005b */
[----:B------:R-:W1:Y:S01]  /*2140*/  MUFU.EX2 R27, R82 ;  /* 0x00000052001b7308 */ /* 0x000e620000000800 */
[----:B------:R-:W-:Y:S01]  /*2150*/  SHF.L.U32 R15, R15, 0x17, RZ ;  /* 0x000000170f0f7819 */ /* 0x000fe200000006ff */
[----:B------:R-:W-:-:S04]  /*2160*/  FADD R25, R25, R2 ;  /* 0x0000000219197221 */ /* 0x000fc80000000000 */
[----:B------:R-:W-:Y:S02]  /*2170*/  FADD R20, R25, R4 ;  /* 0x0000000419147221 */ /* 0x000fe40000000000 */
[----:B------:R-:W2:Y:S02]  /*2180*/  MUFU.EX2 R82, R89 ;  /* 0x0000005900527308 */ /* 0x000ea40000000800 */
[----:B------:R-:W-:Y:S01]  /*2190*/  FADD R21, R20, R5 ;  /* 0x0000000514157221 */ /* 0x000fe20000000000 */
[----:B------:R-:W-:-:S03]  /*21a0*/  FMUL R20, R22, R93 ;  /* 0x0000005d16147220 */ /* 0x000fc60000400000 */
[----:B------:R-:W-:Y:S01]  /*21b0*/  FADD R22, R21, R6 ;  /* 0x0000000615167221 */ /* 0x000fe20000000000 */
[----:B------:R-:W-:Y:S01]  /*21c0*/  SHF.L.U32 R21, R23, 0x17, RZ ;  /* 0x0000001717157819 */ /* 0x000fe200000006ff */
[----:B------:R-:W-:Y:S02]  /*21d0*/  MUFU.EX2 R92, R92 ;  /* 0x0000005c005c7308 */ /* 0x000fe40000000800 */
[----:B------:R-:W-:Y:S02]  /*21e0*/  FADD R23, R22, R7 ;  /* 0x0000000716177221 */ /* 0x000fe40000000000 */
[----:B0-----:R-:W-:Y:S02]  /*21f0*/  FMUL R21, R21, R24 ;  /* 0x0000001815157220 */ /* 0x001fe40000400000 */
[----:B------:R-:W-:-:S04]  /*2200*/  FADD R22, R23, R8 ;  /* 0x0000000817167221 */ /* 0x000fc80000000000 */
[----:B------:R-:W-:Y:S01]  /*2210*/  FADD R23, R22, R9 ;  /* 0x0000000916177221 */ /* 0x000fe20000000000 */
[----:B------:R-:W-:-:S03]  /*2220*/  FMUL R22, R31, R94 ;  /* 0x0000005e1f167220 */ /* 0x000fc60000400000 */
[----:B------:R-:W-:-:S04]  /*2230*/  FADD R23, R23, R10 ;  /* 0x0000000a17177221 */ /* 0x000fc80000000000 */
[----:B------:R-:W-:Y:S01]  /*2240*/  FADD R24, R23, R16 ;  /* 0x0000001017187221 */ /* 0x000fe20000000000 */
[----:B------:R-:W-:Y:S02]  /*2250*/  FMUL R23, R33, R80 ;  /* 0x0000005021177220 */ /* 0x000fe40000400000 */
[----:B------:R-:W0:Y:S01]  /*2260*/  MUFU.EX2 R33, R88 ;  /* 0x0000005800217308 */ /* 0x000e220000000800 */
[----:B------:R-:W-:Y:S01]  /*2270*/  FADD R25, R24, R17 ;  /* 0x0000001118197221 */ /* 0x000fe20000000000 */
[----:B------:R-:W-:-:S03]  /*2280*/  SHF.L.U32 R24, R34, 0x17, RZ ;  /* 0x0000001722187819 */ /* 0x000fc600000006ff */
[----:B------:R-:W-:Y:S02]  /*2290*/  FADD R34, R25, R18 ;  /* 0x0000001219227221 */ /* 0x000fe40000000000 */
[----:B-1----:R-:W-:Y:S01]  /*22a0*/  FMUL R24, R24, R27 ;  /* 0x0000001b18187220 */ /* 0x002fe20000400000 */
[----:B------:R1:W-:Y:S01]  /*22b0*/  MUFU.EX2 R80, R26 ;  /* 0x0000001a00507308 */ /* 0x0003e20000000800 */
[----:B------:R-:W-:-:S04]  /*22c0*/  FADD R25, R34, R19 ;  /* 0x0000001322197221 */ /* 0x000fc80000000000 */
[----:B------:R-:W-:Y:S01]  /*22d0*/  FADD R34, R25, R20 ;  /* 0x0000001419227221 */ /* 0x000fe20000000000 */
[----:B------:R-:W-:Y:S02]  /*22e0*/  SHF.L.U32 R25, R35, 0x17, RZ ;  /* 0x0000001723197819 */ /* 0x000fe400000006ff */
[----:B------:R-:W3:Y:S01]  /*22f0*/  MUFU.EX2 R35, R90 ;  /* 0x0000005a00237308 */ /* 0x000ee20000000800 */
[----:B------:R-:W-:Y:S01]  /*2300*/  FADD R27, R34, R21 ;  /* 0x00000015221b7221 */ /* 0x000fe20000000000 */
[----:B-1----:R-:W-:Y:S01]  /*2310*/  FMUL R26, R36, R41 ;  /* 0x00000029241a7220 */ /* 0x002fe20000400000 */
[----:B------:R-:W-:Y:S02]  /*2320*/  FMUL R25, R25, R84 ;  /* 0x0000005419197220 */ /* 0x000fe40000400000 */
[----:B------:R-:W-:Y:S01]  /*2330*/  FADD R34, R27, R22 ;  /* 0x000000161b227221 */ /* 0x000fe20000000000 */
[----:B------:R-:W-:Y:S02]  /*2340*/  SHF.L.U32 R27, R38, 0x17, RZ ;  /* 0x00000017261b7819 */ /* 0x000fe400000006ff */
[----:B------:R-:W1:Y:S01]  /*2350*/  MUFU.EX2 R36, R91 ;  /* 0x0000005b00247308 */ /* 0x000e620000000800 */
[----:B------:R-:W-:-:S02]  /*2360*/  FADD R29, R34, R23 ;  /* 0x00000017221d7221 */ /* 0x000fc40000000000 */
[----:B------:R-:W-:Y:S02]  /*2370*/  FMUL R27, R27, R96 ;  /* 0x000000601b1b7220 */ /* 0x000fe40000400000 */
[----:B------:R-:W-:Y:S01]  /*2380*/  FADD R34, R29, R24 ;  /* 0x000000181d227221 */ /* 0x000fe20000000000 */
[C---:B------:R-:W-:Y:S01]  /*2390*/  FADD R29, R11.reuse, -12583039 ;  /* 0xcb40007f0b1d7421 */ /* 0x040fe20000000000 */
[----:B------:R-:W-:Y:S02]  /*23a0*/  SHF.L.U32 R11, R11, 0x17, RZ ;  /* 0x000000170b0b7819 */ /* 0x000fe400000006ff */
[----:B------:R-:W-:Y:S01]  /*23b0*/  FADD R34, R34, R25 ;  /* 0x0000001922227221 */ /* 0x000fe20000000000 */
[----:B------:R-:W-:-:S03]  /*23c0*/  FFMA R31, R28, 1.4426950216293334961, -R29 ;  /* 0x3fb8aa3b1c1f7823 */ /* 0x000fc6000000081d */
[----:B------:R-:W-:Y:S01]  /*23d0*/  FADD R29, R34, R27 ;  /* 0x0000001b221d7221 */ /* 0x000fe20000000000 */
[----:B------:R-:W-:Y:S01]  /*23e0*/  FFMA R38, R28, 1.925963033500011079e-08, R31 ;  /* 0x32a570601c267823 */ /* 0x000fe2000000001f */
[----:B------:R-:W-:Y:S01]  /*23f0*/  SHF.L.U32 R28, R83, 0x17, RZ ;  /* 0x00000017531c7819 */ /* 0x000fe200000006ff */
[----:B------:R-:W-:Y:S01]  /*2400*/  FMUL R31, R30, R87 ;  /* 0x000000571e1f7220 */ /* 0x000fe20000400000 */
[----:B------:R-:W-:Y:S01]  /*2410*/  FADD R30, R29, R26 ;  /* 0x0000001a1d1e7221 */ /* 0x000fe20000000000 */
[----:B--2---:R-:W-:Y:S01]  /*2420*/  FMUL R29, R81, R82 ;  /* 0x00000052511d7220 */ /* 0x004fe20000400000 */
[----:B------:R-:W-:Y:S01]  /*2430*/  SHF.L.U32 R34, R13, 0x17, RZ ;  /* 0x000000170d227819 */ /* 0x000fe200000006ff */
[----:B0-----:R-:W-:Y:S01]  /*2440*/  FMUL R28, R28, R33 ;  /* 0x000000211c1c7220 */ /* 0x001fe20000400000 */
[----:B------:R-:W-:Y:S01]  /*2450*/  FADD R30, R30, R31 ;  /* 0x0000001f1e1e7221 */ /* 0x000fe20000000000 */
[----:B------:R-:W-:Y:S01]  /*2460*/  FADD R33, R12, -12583039 ;  /* 0xcb40007f0c217421 */ /* 0x000fe20000000000 */
[----:B------:R-:W0:Y:S01]  /*2470*/  MUFU.EX2 R38, R38 ;  /* 0x0000002600267308 */ /* 0x000e220000000800 */
[----:B---3--:R-:W-:Y:S01]  /*2480*/  FMUL R34, R34, R35 ;  /* 0x0000002322227220 */ /* 0x008fe20000400000 */
[----:B------:R-:W-:Y:S01]  /*2490*/  FADD R13, R30, R29 ;  /* 0x0000001d1e0d7221 */ /* 0x000fe20000000000 */
[----:B------:R-:W-:Y:S01]  /*24a0*/  FFMA R33, R14, 1.4426950216293334961, -R33 ;  /* 0x3fb8aa3b0e217823 */ /* 0x000fe20000000821 */
[----:B------:R-:W-:Y:S01]  /*24b0*/  FMUL R30, R37, R80 ;  /* 0x00000050251e7220 */ /* 0x000fe20000400000 */
[----:B------:R-:W-:Y:S01]  /*24c0*/  SHF.L.U32 R35, R32, 0x17, RZ ;  /* 0x0000001720237819 */ /* 0x000fe200000006ff */
[----:B------:R-:W-:Y:S01]  /*24d0*/  FADD R13, R13, R28 ;  /* 0x0000001c0d0d7221 */ /* 0x000fe20000000000 */
[----:B------:R-:W-:Y:S01]  /*24e0*/  FFMA R37, R14, 1.925963033500011079e-08, R33 ;  /* 0x32a570600e257823 */ /* 0x000fe20000000021 */
[----:B------:R-:W-:Y:S01]  /*24f0*/  SHF.L.U32 R33, R39, 0x17, RZ ;  /* 0x0000001727217819 */ /* 0x000fe200000006ff */
[----:B-1----:R-:W-:Y:S01]  /*2500*/  FMUL R32, R15, R36 ;  /* 0x000000240f207220 */ /* 0x002fe20000400000 */
[----:B------:R-:W-:Y:S01]  /*2510*/  FADD R13, R13, R30 ;  /* 0x0000001e0d0d7221 */ /* 0x000fe20000000000 */
[----:B------:R-:W-:Y:S01]  /*2520*/  FMUL R35, R35, R92 ;  /* 0x0000005c23237220 */ /* 0x000fe20000400000 */
[----:B------:R-:W-:Y:S01]  /*2530*/  SHF.L.U32 R12, R12, 0x17, RZ ;  /* 0x000000170c0c7819 */ /* 0x000fe200000006ff */
[----:B------:R-:W1:Y:S01]  /*2540*/  MUFU.EX2 R37, R37 ;  /* 0x0000002500257308 */ /* 0x000e620000000800 */
[----:B------:R-:W-:Y:S01]  /*2550*/  FMUL R33, R33, R40 ;  /* 0x0000002821217220 */ /* 0x000fe20000400000 */
[----:B------:R-:W-:Y:S01]  /*2560*/  FADD R14, R13, R34 ;  /* 0x000000220d0e7221 */ /* 0x000fe20000000000 */
[----:B0-----:R-:W-:-:S03]  /*2570*/  FMUL R36, R11, R38 ;  /* 0x000000260b247220 */ /* 0x001fc60000400000 */
[----:B------:R-:W-:-:S04]  /*2580*/  FADD R13, R14, R33 ;  /* 0x000000210e0d7221 */ /* 0x000fc80000000000 */
[----:B------:R-:W-:-:S04]  /*2590*/  FADD R14, R13, R32 ;  /* 0x000000200d0e7221 */ /* 0x000fc80000000000 */
[----:B------:R-:W-:Y:S01]  /*25a0*/  FADD R11, R14, R35 ;  /* 0x000000230e0b7221 */ /* 0x000fe20000000000 */
[----:B-1----:R-:W-:-:S03]  /*25b0*/  FMUL R37, R12, R37 ;  /* 0x000000250c257220 */ /* 0x002fc60000400000 */
[----:B------:R-:W-:-:S04]  /*25c0*/  FADD R12, R11, R36 ;  /* 0x000000240b0c7221 */ /* 0x000fc80000000000 */
[----:B------:R-:W-:-:S05]  /*25d0*/  FADD R13, R12, R37 ;  /* 0x000000250c0d7221 */ /* 0x000fca0000000000 */
[----:B------:R-:W0:Y:S02]  /*25e0*/  SHFL.BFLY PT, R14, R13, 0x10, 0x1f ;  /* 0x0e001f000d0e7f89 */ /* 0x000e2400000e0000 */
[----:B0-----:R-:W-:-:S05]  /*25f0*/  FADD R38, R13, R14 ;  /* 0x0000000e0d267221 */ /* 0x001fca0000000000 */
[----:B------:R-:W0:Y:S02]  /*2600*/  SHFL.BFLY PT, R14, R38, 0x8, 0x1f ;  /* 0x0d001f00260e7f89 */ /* 0x000e2400000e0000 */
[----:B0-----:R-:W-:-:S05]  /*2610*/  FADD R39, R38, R14 ;  /* 0x0000000e26277221 */ /* 0x001fca0000000000 */
[----:B------:R-:W0:Y:S02]  /*2620*/  SHFL.BFLY PT, R14, R39, 0x4, 0x1f ;  /* 0x0c801f00270e7f89 */ /* 0x000e2400000e0000 */
[----:B0-----:R-:W-:-:S05]  /*2630*/  FADD R40, R39, R14 ;  /* 0x0000000e27287221 */ /* 0x001fca0000000000 */
[----:B------:R-:W0:Y:S02]  /*2640*/  SHFL.BFLY PT, R14, R40, 0x2, 0x1f ;  /* 0x0c401f00280e7f89 */ /* 0x000e2400000e0000 */
[----:B0-----:R-:W-:-:S05]  /*2650*/  FADD R41, R40, R14 ;  /* 0x0000000e28297221 */ /* 0x001fca0000000000 */
[----:B------:R0:W1:Y:S02]  /*2660*/  SHFL.BFLY PT, R14, R41, 0x1, 0x1f ;  /* 0x0c201f00290e7f89 */ /* 0x00006400000e0000 */
.L_x_78:
[----:B01----:R-:W-:Y:S01]  /*2670*/  FADD R41, R41, R14 ;  /* 0x0000000e29297221 */ /* 0x003fe20000000000 */
[----:B------:R-:W-:Y:S03]  /*2680*/  BSSY.RECONVERGENT B2, `(.L_x_2) ;  /* 0x000000d000027945 */ /* 0x000fe60003800200 */
[----:B------:R-:W0:Y:S08]  /*2690*/  MUFU.RCP R12, R41 ;  /* 0x00000029000c7308 */ /* 0x000e300000001000 */
[----:B------:R-:W1:Y:S01]  /*26a0*/  FCHK P0, R3, R41 ;  /* 0x0000002903007302 */ /* 0x000e620000000000 */
[----:B0-----:R-:W-:-:S04]  /*26b0*/  FFMA R11, -R41, R12, 1 ;  /* 0x3f800000290b7423 */ /* 0x001fc8000000010c */
[----:B------:R-:W-:-:S04]  /*26c0*/  FFMA R12, R12, R11, R12 ;  /* 0x0000000b0c0c7223 */ /* 0x000fc8000000000c */
[----:B------:R-:W-:-:S04]  /*26d0*/  FFMA R11, R3, R12, RZ ;  /* 0x0000000c030b7223 */ /* 0x000fc800000000ff */
[----:B------:R-:W-:-:S04]  /*26e0*/  FFMA R13, -R41, R11, R3 ;  /* 0x0000000b290d7223 */ /* 0x000fc80000000103 */
[----:B------:R-:W-:Y:S01]  /*26f0*/  FFMA R11, R12, R13, R11 ;  /* 0x0000000d0c0b7223 */ /* 0x000fe2000000000b */
[----:B-1----:R-:W-:Y:S06]  /*2700*/  @!P0 BRA `(.L_x_3) ;  /* 0x0000000000108947 */ /* 0x002fec0003800000 */
[----:B------:R-:W-:Y:S02]  /*2710*/  MOV R12, R41 ;  /* 0x00000029000c7202 */ /* 0x000fe40000000f00 */
[----:B------:R-:W-:-:S07]  /*2720*/  MOV R14, 0x2740 ;  /* 0x00002740000e7802 */ /* 0x000fce0000000f00 */
[----:B------:R-:W-:Y:S05]  /*2730*/  CALL.REL.NOINC `($__internal_0_$__cuda_sm3x_div_rn_noftz_f32_slowpath) ;  /* 0x0000003c007c7944 */ /* 0x000fea0003c00000 */
[----:B------:R-:W-:-:S07]  /*2740*/  MOV R11, R3 ;  /* 0x00000003000b7202 */ /* 0x000fce0000000f00 */
.L_x_3:
[----:B------:R-:W-:Y:S05]  /*2750*/  BSYNC.RECONVERGENT B2 ;  /* 0x0000000000027941 */ /* 0x000fea0003800200 */
.L_x_2:
[----:B------:R-:W0:Y:S01]  /*2760*/  MUFU.RCP R12, R41 ;  /* 0x00000029000c7308 */ /* 0x000e220000001000 */
[----:B------:R-:W-:Y:S07]  /*2770*/  BSSY.RECONVERGENT B2, `(.L_x_4) ;  /* 0x000000d000027945 */ /* 0x000fee0003800200 */
        /* <DEDUP_REMOVED lines=8> */
[----:B------:R-:W-:Y:S02]  /*2800*/  MOV R12, R41 ;  /* 0x00000029000c7202 */ /* 0x000fe40000000f00 */
[----:B------:R-:W-:-:S07]  /*2810*/  MOV R14, 0x2830 ;  /* 0x00002830000e7802 */ /* 0x000fce0000000f00 */
[----:B------:R-:W-:Y:S05]  /*2820*/  CALL.REL.NOINC `($__internal_0_$__cuda_sm3x_div_rn_noftz_f32_slowpath) ;  /* 0x0000003c00407944 */ /* 0x000fea0003c00000 */
[----:B------:R-:W-:-:S07]  /*2830*/  MOV R15, R3 ;  /* 0x00000003000f7202 */ /* 0x000fce0000000f00 */
.L_x_5:
[----:B------:R-:W-:Y:S05]  /*2840*/  BSYNC.RECONVERGENT B2 ;  /* 0x0000000000027941 */ /* 0x000fea0003800200 */
.L_x_4:
        /* <DEDUP_REMOVED lines=14> */
.L_x_7:
[----:B------:R-:W-:Y:S05]  /*2930*/  BSYNC.RECONVERGENT B2 ;  /* 0x0000000000027941 */ /* 0x000fea0003800200 */
.L_x_6:
        /* <DEDUP_REMOVED lines=14> */
.L_x_9:
[----:B------:R-:W-:Y:S05]  /*2a20*/  BSYNC.RECONVERGENT B2 ;  /* 0x0000000000027941 */ /* 0x000fea0003800200 */
.L_x_8:
        /* <DEDUP_REMOVED lines=14> */
.L_x_11:
[----:B------:R-:W-:Y:S05]  /*2b10*/  BSYNC.RECONVERGENT B2 ;  /* 0x0000000000027941 */ /* 0x000fea0003800200 */
.L_x_10:
        /* <DEDUP_REMOVED lines=14> */
.L_x_13:
[----:B------:R-:W-:Y:S05]  /*2c00*/  BSYNC.RECONVERGENT B2 ;  /* 0x0000000000027941 */ /* 0x000fea0003800200 */
.L_x_12:
        /* <DEDUP_REMOVED lines=14> */
.L_x_15:
[----:B------:R-:W-:Y:S05]  /*2cf0*/  BSYNC.RECONVERGENT B2 ;  /* 0x0000000000027941 */ /* 0x000fea0003800200 */
.L_x_14:
        /* <DEDUP_REMOVED lines=14> */
.L_x_17:
[----:B------:R-:W-:Y:S05]  /*2de0*/  BSYNC.RECONVERGENT B2 ;  /* 0x0000000000027941 */ /* 0x000fea0003800200 */
.L_x_16:
        /* <DEDUP_REMOVED lines=14> */
.L_x_19:
[----:B------:R-:W-:Y:S05]  /*2ed0*/  BSYNC.RECONVERGENT B2 ;  /* 0x0000000000027941 */ /* 0x000fea0003800200 */
.L_x_18:
        /* <DEDUP_REMOVED lines=14> */
.L_x_21:
[----:B------:R-:W-:Y:S05]  /*2fc0*/  BSYNC.RECONVERGENT B2 ;  /* 0x0000000000027941 */ /* 0x000fea0003800200 */
.L_x_20:
        /* <DEDUP_REMOVED lines=14> */
.L_x_23:
[----:B------:R-:W-:Y:S05]  /*30b0*/  BSYNC.RECONVERGENT B2 ;  /* 0x0000000000027941 */ /* 0x000fea0003800200 */
.L_x_22:
        /* <DEDUP_REMOVED lines=14> */
.L_x_25:
[----:B------:R-:W-:Y:S05]  /*31a0*/  BSYNC.RECONVERGENT B2 ;  /* 0x0000000000027941 */ /* 0x000fea0003800200 */
.L_x_24:
        /* <DEDUP_REMOVED lines=14> */
.L_x_27:
[----:B------:R-:W-:Y:S05]  /*3290*/  BSYNC.RECONVERGENT B2 ;  /* 0x0000000000027941 */ /* 0x000fea0003800200 */
.L_x_26:
        /* <DEDUP_REMOVED lines=14> */
.L_x_29:
[----:B------:R-:W-:Y:S05]  /*3380*/  BSYNC.RECONVERGENT B2 ;  /* 0x0000000000027941 */ /* 0x000fea0003800200 */
.L_x_28:
        /* <DEDUP_REMOVED lines=14> */
.L_x_31:
[----:B------:R-:W-:Y:S05]  /*3470*/  BSYNC.RECONVERGENT B2 ;  /* 0x0000000000027941 */ /* 0x000fea0003800200 */
.L_x_30:
        /* <DEDUP_REMOVED lines=14> */
.L_x_33:
[----:B------:R-:W-:Y:S05]  /*3560*/  BSYNC.RECONVERGENT B2 ;  /* 0x0000000000027941 */ /* 0x000fea0003800200 */
.L_x_32:
        /* <DEDUP_REMOVED lines=14> */
.L_x_35:
[----:B------:R-:W-:Y:S05]  /*3650*/  BSYNC.RECONVERGENT B2 ;  /* 0x0000000000027941 */ /* 0x000fea0003800200 */
.L_x_34:
        /* <DEDUP_REMOVED lines=14> */
.L_x_37:
[----:B------:R-:W-:Y:S05]  /*3740*/  BSYNC.RECONVERGENT B2 ;  /* 0x0000000000027941 */ /* 0x000fea0003800200 */
.L_x_36:
        /* <DEDUP_REMOVED lines=14> */
.L_x_39:
[----:B------:R-:W-:Y:S05]  /*3830*/  BSYNC.RECONVERGENT B2 ;  /* 0x0000000000027941 */ /* 0x000fea0003800200 */
.L_x_38:
        /* <DEDUP_REMOVED lines=14> */
.L_x_41:
[----:B------:R-:W-:Y:S05]  /*3920*/  BSYNC.RECONVERGENT B2 ;  /* 0x0000000000027941 */ /* 0x000fea0003800200 */
.L_x_40:
        /* <DEDUP_REMOVED lines=14> */
.L_x_43:
[----:B------:R-:W-:Y:S05]  /*3a10*/  BSYNC.RECONVERGENT B2 ;  /* 0x0000000000027941 */ /* 0x000fea0003800200 */
.L_x_42:
        /* <DEDUP_REMOVED lines=14> */
.L_x_45:
[----:B------:R-:W-:Y:S05]  /*3b00*/  BSYNC.RECONVERGENT B2 ;  /* 0x0000000000027941 */ /* 0x000fea0003800200 */
.L_x_44:
        /* <DEDUP_REMOVED lines=14> */
.L_x_47:
[----:B------:R-:W-:Y:S05]  /*3bf0*/  BSYNC.RECONVERGENT B2 ;  /* 0x0000000000027941 */ /* 0x000fea0003800200 */
.L_x_46:
        /* <DEDUP_REMOVED lines=14> */
.L_x_49:
[----:B------:R-:W-:Y:S05]  /*3ce0*/  BSYNC.RECONVERGENT B2 ;  /* 0x0000000000027941 */ /* 0x000fea0003800200 */
.L_x_48:
        /* <DEDUP_REMOVED lines=14> */
.L_x_51:
[----:B------:R-:W-:Y:S05]  /*3dd0*/  BSYNC.RECONVERGENT B2 ;  /* 0x0000000000027941 */ /* 0x000fea0003800200 */
.L_x_50:
        /* <DEDUP_REMOVED lines=14> */
.L_x_53:
[----:B------:R-:W-:Y:S05]  /*3ec0*/  BSYNC.RECONVERGENT B2 ;  /* 0x0000000000027941 */ /* 0x000fea0003800200 */
.L_x_52:
        /* <DEDUP_REMOVED lines=14> */
.L_x_55:
[----:B------:R-:W-:Y:S05]  /*3fb0*/  BSYNC.RECONVERGENT B2 ;  /* 0x0000000000027941 */ /* 0x000fea0003800200 */
.L_x_54:
        /* <DEDUP_REMOVED lines=14> */
.L_x_57:
[----:B------:R-:W-:Y:S05]  /*40a0*/  BSYNC.RECONVERGENT B2 ;  /* 0x0000000000027941 */ /* 0x000fea0003800200 */
.L_x_56:
        /* <DEDUP_REMOVED lines=14> */
.L_x_59:
[----:B------:R-:W-:Y:S05]  /*4190*/  BSYNC.RECONVERGENT B2 ;  /* 0x0000000000027941 */ /* 0x000fea0003800200 */
.L_x_58:
        /* <DEDUP_REMOVED lines=14> */
.L_x_61:
[----:B------:R-:W-:Y:S05]  /*4280*/  BSYNC.RECONVERGENT B2 ;  /* 0x0000000000027941 */ /* 0x000fea0003800200 */
.L_x_60:
        /* <DEDUP_REMOVED lines=14> */
.L_x_63:
[----:B------:R-:W-:Y:S05]  /*4370*/  BSYNC.RECONVERGENT B2 ;  /* 0x0000000000027941 */ /* 0x000fea0003800200 */
.L_x_62:
        /* <DEDUP_REMOVED lines=14> */
.L_x_65:
[----:B------:R-:W-:Y:S05]  /*4460*/  BSYNC.RECONVERGENT B2 ;  /* 0x0000000000027941 */ /* 0x000fea0003800200 */
.L_x_64:
[----:B------:R-:W0:Y:S01]  /*4470*/  @!P1 LDC.64 R2, c[0x0][0x388] ;  /* 0x0000e200ff029b82 */ /* 0x000e220000000a00 */
[----:B------:R-:W-:Y:S01]  /*4480*/  IADD3 R0, PT, PT, R45, 0x20, RZ ;  /* 0x000000202d007810 */ /* 0x000fe20007ffe0ff */
[----:B------:R-:W-:Y:S01]  /*4490*/  IMAD R46, R44, UR43, R46 ;  /* 0x0000002b2c2e7c24 */ /* 0x000fe2000f8e022e */
[----:B------:R-:W-:Y:S02]  /*44a0*/  @!P1 R2UR UR4, R42 ;  /* 0x000000002a0492ca */ /* 0x000fe400000e0000 */
[----:B------:R-:W-:Y:S02]  /*44b0*/  ISETP.GE.AND P3, PT, R0, UR42, PT ;  /* 0x0000002a00007c0c */ /* 0x000fe4000bf66270 */
[----:B------:R-:W-:Y:S02]  /*44c0*/  @!P1 R2UR UR5, R43 ;  /* 0x000000002b0592ca */ /* 0x000fe400000e0000 */
[----:B------:R-:W-:Y:S02]  /*44d0*/  IADD3 R4, P4, PT, R48, UR40, RZ ;  /* 0x0000002830047c10 */ /* 0x000fe4000ff9e0ff */
[----:B------:R-:W-:-:S02]  /*44e0*/  IADD3 R0, PT, PT, R45, 0xc0, RZ ;  /* 0x000000c02d007810 */ /* 0x000fc40007ffe0ff */
[----:B------:R-:W-:Y:S02]  /*44f0*/  IADD3.X R5, PT, PT, R50, UR41, RZ, P4, !PT ;  /* 0x0000002932057c10 */ /* 0x000fe4000a7fe4ff */
[----:B------:R-:W-:Y:S02]  /*4500*/  ISETP.GE.AND P0, PT, R0, UR42, PT ;  /* 0x0000002a00007c0c */ /* 0x000fe4000bf06270 */
[----:B------:R-:W-:Y:S02]  /*4510*/  ISETP.GE.AND P6, PT, R51, UR42, PT ;  /* 0x0000002a33007c0c */ /* 0x000fe4000bfc6270 */
[----:B------:R-:W-:Y:S02]  /*4520*/  @!P3 R2UR UR6, R42 ;  /* 0x000000002a06b2ca */ /* 0x000fe400000e0000 */
[----:B------:R-:W-:Y:S02]  /*4530*/  @!P3 R2UR UR7, R43 ;  /* 0x000000002b07b2ca */ /* 0x000fe400000e0000 */
[----:B------:R-:W-:Y:S01]  /*4540*/  ISETP.GE.AND P5, PT, R52, UR42, PT ;  /* 0x0000002a34007c0c */ /* 0x000fe2000bfa6270 */
[----:B0-----:R-:W-:Y:S01]  /*4550*/  @!P1 IMAD.WIDE R2, R49, 0x4, R2 ;  /* 0x0000000431029825 */ /* 0x001fe200078e0202 */
[----:B------:R-:W-:-:S03]  /*4560*/  ISETP.GE.AND P4, PT, R53, UR42, PT ;  /* 0x0000002a35007c0c */ /* 0x000fc6000bf86270 */
[----:B------:R-:W-:Y:S01]  /*4570*/  @!P0 R2UR UR12, R42 ;  /* 0x000000002a0c82ca */ /* 0x000fe200000e0000 */
[----:B------:R0:W-:Y:S01]  /*4580*/  @!P1 STG.E desc[UR4][R2.64], R11 ;  /* 0x0000000b02009986 */ /* 0x0001e2000c101904 */
[----:B------:R-:W-:Y:S01]  /*4590*/  ISETP.GE.AND P1, PT, R54, UR42, PT ;  /* 0x0000002a36007c0c */ /* 0x000fe2000bf26270 */
[----:B------:R-:W-:Y:S01]  /*45a0*/  IMAD R49, R44, UR43, R49 ;  /* 0x0000002b2c317c24 */ /* 0x000fe2000f8e0231 */
[C---:B------:R-:W-:Y:S02]  /*45b0*/  @!P6 R2UR UR4, R42.reuse ;  /* 0x000000002a04e2ca */ /* 0x040fe400000e0000 */
[----:B------:R0:W-:Y:S01]  /*45c0*/  @!P3 STG.E desc[UR6][R4.64+0x80], R15 ;  /* 0x0000800f0400b986 */ /* 0x0001e2000c101906 */
[----:B------:R-:W-:Y:S02]  /*45d0*/  ISETP.GE.AND P3, PT, R55, UR42, PT ;  /* 0x0000002a37007c0c */ /* 0x000fe4000bf66270 */
[----:B------:R-:W-:Y:S02]  /*45e0*/  @!P6 R2UR UR5, R43 ;  /* 0x000000002b05e2ca */ /* 0x000fe400000e0000 */
[----:B------:R-:W-:-:S02]  /*45f0*/  @!P5 R2UR UR6, R42 ;  /* 0x000000002a06d2ca */ /* 0x000fc400000e0000 */
[C---:B------:R-:W-:Y:S02]  /*4600*/  @!P5 R2UR UR7, R43.reuse ;  /* 0x000000002b07d2ca */ /* 0x040fe400000e0000 */
[C---:B------:R-:W-:Y:S02]  /*4610*/  @!P4 R2UR UR8, R42.reuse ;  /* 0x000000002a08c2ca */ /* 0x040fe400000e0000 */
[C---:B------:R-:W-:Y:S02]  /*4620*/  @!P4 R2UR UR9, R43.reuse ;  /* 0x000000002b09c2ca */ /* 0x040fe400000e0000 */
[----:B------:R-:W-:Y:S02]  /*4630*/  @!P1 R2UR UR10, R42 ;  /* 0x000000002a0a92ca */ /* 0x000fe400000e0000 */
[C---:B------:R-:W-:Y:S01]  /*4640*/  @!P1 R2UR UR11, R43.reuse ;  /* 0x000000002b0b92ca */ /* 0x040fe200000e0000 */
[----:B------:R0:W-:Y:S01]  /*4650*/  @!P6 STG.E desc[UR4][R4.64+0x100], R39 ;  /* 0x000100270400e986 */ /* 0x0001e2000c101904 */
[----:B------:R-:W-:-:S02]  /*4660*/  @!P0 R2UR UR13, R43 ;  /* 0x000000002b0d82ca */ /* 0x000fc400000e0000 */
[----:B------:R-:W-:Y:S01]  /*4670*/  @!P3 R2UR UR14, R42 ;  /* 0x000000002a0eb2ca */ /* 0x000fe200000e0000 */
[----:B------:R0:W-:Y:S01]  /*4680*/  @!P5 STG.E desc[UR6][R4.64+0x180], R81 ;  /* 0x000180510400d986 */ /* 0x0001e2000c101906 */
[----:B------:R-:W-:Y:S02]  /*4690*/  @!P3 R2UR UR15, R43 ;  /* 0x000000002b0fb2ca */ /* 0x000fe400000e0000 */
[----:B------:R-:W-:Y:S01]  /*46a0*/  ISETP.GE.AND P5, PT, R60, UR42, PT ;  /* 0x0000002a3c007c0c */ /* 0x000fe2000bfa6270 */
[----:B------:R0:W-:Y:S01]  /*46b0*/  @!P4 STG.E desc[UR8][R4.64+0x200], R83 ;  /* 0x000200530400c986 */ /* 0x0001e2000c101908 */
[----:B------:R-:W-:Y:S02]  /*46c0*/  ISETP.GE.AND P4, PT, R59, UR42, PT ;  /* 0x0000002a3b007c0c */ /* 0x000fe4000bf86270 */
[----:B------:R-:W-:Y:S01]  /*46d0*/  ISETP.GE.AND P6, PT, R61, UR42, PT ;  /* 0x0000002a3d007c0c */ /* 0x000fe2000bfc6270 */
[----:B------:R0:W-:Y:S01]  /*46e0*/  @!P1 STG.E desc[UR10][R4.64+0x280], R85 ;  /* 0x0002805504009986 */ /* 0x0001e2000c10190a */
[----:B------:R-:W-:-:S03]  /*46f0*/  ISETP.GE.AND P1, PT, R57, UR42, PT ;  /* 0x0000002a39007c0c */ /* 0x000fc6000bf26270 */
[----:B------:R0:W-:Y:S01]  /*4700*/  @!P0 STG.E desc[UR12][R4.64+0x300], R87 ;  /* 0x0003005704008986 */ /* 0x0001e2000c10190c */
[----:B------:R-:W-:-:S03]  /*4710*/  ISETP.GE.AND P0, PT, R56, UR42, PT ;  /* 0x0000002a38007c0c */ /* 0x000fc6000bf06270 */
[----:B------:R0:W-:Y:S01]  /*4720*/  @!P3 STG.E desc[UR14][R4.64+0x380], R7 ;  /* 0x000380070400b986 */ /* 0x0001e2000c10190e */
[----:B------:R-:W-:Y:S02]  /*4730*/  ISETP.GE.AND P3, PT, R58, UR42, PT ;  /* 0x0000002a3a007c0c */ /* 0x000fe4000bf66270 */
[C---:B------:R-:W-:Y:S02]  /*4740*/  @!P4 R2UR UR10, R42.reuse ;  /* 0x000000002a0ac2ca */ /* 0x040fe400000e0000 */
[C---:B------:R-:W-:Y:S02]  /*4750*/  @!P4 R2UR UR11, R43.reuse ;  /* 0x000000002b0bc2ca */ /* 0x040fe400000e0000 */
[C---:B------:R-:W-:Y:S02]  /*4760*/  @!P1 R2UR UR6, R42.reuse ;  /* 0x000000002a0692ca */ /* 0x040fe400000e0000 */
[----:B------:R-:W-:Y:S02]  /*4770*/  @!P1 R2UR UR7, R43 ;  /* 0x000000002b0792ca */ /* 0x000fe400000e0000 */
[----:B------:R-:W-:-:S02]  /*4780*/  @!P0 R2UR UR4, R42 ;  /* 0x000000002a0482ca */ /* 0x000fc400000e0000 */
[C---:B------:R-:W-:Y:S02]  /*4790*/  @!P0 R2UR UR5, R43.reuse ;  /* 0x000000002b0582ca */ /* 0x040fe400000e0000 */
[C---:B------:R-:W-:Y:S02]  /*47a0*/  @!P3 R2UR UR8, R42.reuse ;  /* 0x000000002a08b2ca */ /* 0x040fe400000e0000 */
[C---:B------:R-:W-:Y:S01]  /*47b0*/  @!P3 R2UR UR9, R43.reuse ;  /* 0x000000002b09b2ca */ /* 0x040fe200000e0000 */
[----:B------:R0:W-:Y:S01]  /*47c0*/  @!P4 STG.E desc[UR10][R4.64+0x580], R93 ;  /* 0x0005805d0400c986 */ /* 0x0001e2000c10190a */
[C---:B------:R-:W-:Y:S02]  /*47d0*/  @!P5 R2UR UR12, R42.reuse ;  /* 0x000000002a0cd2ca */ /* 0x040fe400000e0000 */
[----:B------:R-:W-:Y:S01]  /*47e0*/  @!P5 R2UR UR13, R43 ;  /* 0x000000002b0dd2ca */ /* 0x000fe200000e0000 */
[----:B------:R0:W-:Y:S01]  /*47f0*/  @!P1 STG.E desc[UR6][R4.64+0x480], R9 ;  /* 0x0004800904009986 */ /* 0x0001e2000c101906 */
[----:B------:R-:W-:-:S02]  /*4800*/  @!P6 R2UR UR14, R42 ;  /* 0x000000002a0ee2ca */ /* 0x000fc400000e0000 */
[----:B------:R-:W-:Y:S01]  /*4810*/  @!P6 R2UR UR15, R43 ;  /* 0x000000002b0fe2ca */ /* 0x000fe200000e0000 */
[----:B------:R0:W-:Y:S01]  /*4820*/  @!P0 STG.E desc[UR4][R4.64+0x400], R89 ;  /* 0x0004005904008986 */ /* 0x0001e2000c101904 */
[----:B------:R-:W-:Y:S02]  /*4830*/  ISETP.GE.AND P0, PT, R62, UR42, PT ;  /* 0x0000002a3e007c0c */ /* 0x000fe4000bf06270 */
[----:B------:R-:W-:Y:S01]  /*4840*/  ISETP.GE.AND P1, PT, R63, UR42, PT ;  /* 0x0000002a3f007c0c */ /* 0x000fe2000bf26270 */
[----:B------:R0:W-:Y:S01]  /*4850*/  @!P3 STG.E desc[UR8][R4.64+0x500], R91 ;  /* 0x0005005b0400b986 */ /* 0x0001e2000c101908 */
[----:B------:R-:W-:Y:S02]  /*4860*/  ISETP.GE.AND P3, PT, R64, UR42, PT ;  /* 0x0000002a40007c0c */ /* 0x000fe4000bf66270 */
[----:B------:R-:W-:Y:S01]  /*4870*/  ISETP.GE.AND P4, PT, R65, UR42, PT ;  /* 0x0000002a41007c0c */ /* 0x000fe2000bf86270 */
        /* <DEDUP_REMOVED lines=66> */
[----:B------:R0:W-:Y:S04]  /*4ca0*/  @!P3 STG.E desc[UR8][R4.64+0xe00], R33 ;  /* 0x000e00210400b986 */ /* 0x0001e8000c101908 */
[----:B------:R0:W-:Y:S04]  /*4cb0*/  @!P4 STG.E desc[UR10][R4.64+0xe80], R111 ;  /* 0x000e806f0400c986 */ /* 0x0001e8000c10190a */
[----:B------:R0:W-:Y:S04]  /*4cc0*/  @!P5 STG.E desc[UR12][R4.64+0xf00], R35 ;  /* 0x000f00230400d986 */ /* 0x0001e8000c10190c */
[----:B------:R0:W-:Y:S01]  /*4cd0*/  @!P6 STG.E desc[UR14][R4.64+0xf80], R13 ;  /* 0x000f800d0400e986 */ /* 0x0001e2000c10190e */
[----:B------:R-:W-:Y:S05]  /*4ce0*/  @!P2 BRA `(.L_x_66) ;  /* 0xffffffb400d0a947 */ /* 0x000fea000383ffff */
[----:B------:R-:W-:Y:S05]  /*4cf0*/  EXIT ;  /* 0x000000000000794d */ /* 0x000fea0003800000 */
.L_x_1:
[----:B------:R-:W-:Y:S01]  /*4d00*/  BSSY B0, `(.L_x_67) ;  /* 0x0000007000007945 */ /* 0x000fe20003800000 */
[----:B------:R-:W-:Y:S02]  /*4d10*/  MOV R12, 0x10 ;  /* 0x00000010000c7802 */ /* 0x000fe40000000f00 */
[----:B------:R-:W-:Y:S02]  /*4d20*/  MOV R11, 0x1f ;  /* 0x0000001f000b7802 */ /* 0x000fe40000000f00 */
[----:B------:R-:W-:-:S07]  /*4d30*/  MOV R15, 0xffffffff ;  /* 0xffffffff000f7802 */ /* 0x000fce0000000f00 */
[----:B------:R-:W-:Y:S05]  /*4d40*/  WARPSYNC.COLLECTIVE R15, `(.L_x_68) ;  /* 0x000000000f087348 */ /* 0x000fea0003c00000 */
[----:B------:R0:W1:Y:S02]  /*4d50*/  SHFL.BFLY P6, R14, R13, R12, R11 ;  /* 0x0c00000c0d0e7389 */ /* 0x00006400000c000b */
[----:B01----:R-:W-:Y:S05]  /*4d60*/  ENDCOLLECTIVE ;  /* 0x000000000000791b */ /* 0x003fea0003800000 */
.L_x_68:
[----:B------:R-:W-:Y:S05]  /*4d70*/  BSYNC B0 ;  /* 0x0000000000007941 */ /* 0x000fea0003800000 */
.L_x_67:
[----:B------:R-:W-:Y:S01]  /*4d80*/  HFMA2 R12, -RZ, RZ, 0, 4.76837158203125e-07 ;  /* 0x00000008ff0c7431 */ /* 0x000fe200000001ff */
[----:B------:R-:W-:Y:S02]  /*4d90*/  FMNMX R13, R14, R13, !PT ;  /* 0x0000000d0e0d7209 */ /* 0x000fe40007800000 */
[----:B------:R-:W-:Y:S02]  /*4da0*/  MOV R11, 0x1f ;  /* 0x0000001f000b7802 */ /* 0x000fe40000000f00 */
[----:B------:R-:W-:-:S07]  /*4db0*/  MOV R15, 0xffffffff ;  /* 0xffffffff000f7802 */ /* 0x000fce0000000f00 */
[----:B------:R-:W-:Y:S05]  /*4dc0*/  WARPSYNC.COLLECTIVE R15, `(.L_x_69) ;  /* 0x000000000f087348 */ /* 0x000fea0003c00000 */
[----:B------:R0:W1:Y:S02]  /*4dd0*/  SHFL.BFLY P6, R14, R13, R12, R11 ;  /* 0x0c00000c0d0e7389 */ /* 0x00006400000c000b */
[----:B01----:R-:W-:Y:S05]  /*4de0*/  ENDCOLLECTIVE ;  /* 0x000000000000791b */ /* 0x003fea0003800000 */
.L_x_69:
[----:B------:R-:W-:Y:S01]  /*4df0*/  HFMA2 R12, -RZ, RZ, 0, 2.384185791015625e-07 ;  /* 0x00000004ff0c7431 */ /* 0x000fe200000001ff */
[----:B------:R-:W-:-:S04]  /*4e00*/  FMNMX R0, R13, R14, !PT ;  /* 0x0000000e0d007209 */ /* 0x000fc80007800000 */
[----:B------:R-:W-:-:S07]  /*4e10*/  MOV R13, R0 ;  /* 0x00000000000d7202 */ /* 0x000fce0000000f00 */
[----:B------:R-:W-:Y:S05]  /*4e20*/  WARPSYNC.COLLECTIVE R15, `(.L_x_70) ;  /* 0x000000000f087348 */ /* 0x000fea0003c00000 */
[----:B------:R0:W1:Y:S02]  /*4e30*/  SHFL.BFLY P6, R14, R13, R12, R11 ;  /* 0x0c00000c0d0e7389 */ /* 0x00006400000c000b */
[----:B01----:R-:W-:Y:S05]  /*4e40*/  ENDCOLLECTIVE ;  /* 0x000000000000791b */ /* 0x003fea0003800000 */
.L_x_70:
[----:B------:R-:W-:Y:S01]  /*4e50*/  HFMA2 R12, -RZ, RZ, 0, 1.1920928955078125e-07 ;  /* 0x00000002ff0c7431 */ /* 0x000fe200000001ff */
[----:B------:R-:W-:-:S04]  /*4e60*/  FMNMX R2, R0, R14, !PT ;  /* 0x0000000e00027209 */ /* 0x000fc80007800000 */
[----:B------:R-:W-:-:S07]  /*4e70*/  MOV R13, R2 ;  /* 0x00000002000d7202 */ /* 0x000fce0000000f00 */
[----:B------:R-:W-:Y:S05]  /*4e80*/  WARPSYNC.COLLECTIVE R15, `(.L_x_71) ;  /* 0x000000000f087348 */ /* 0x000fea0003c00000 */
[----:B------:R0:W1:Y:S02]  /*4e90*/  SHFL.BFLY P6, R14, R13, R12, R11 ;  /* 0x0c00000c0d0e7389 */ /* 0x00006400000c000b */
[----:B01----:R-:W-:Y:S05]  /*4ea0*/  ENDCOLLECTIVE ;  /* 0x000000000000791b */ /* 0x003fea0003800000 */
.L_x_71:
[----:B------:R-:W-:Y:S01]  /*4eb0*/  HFMA2 R12, -RZ, RZ, 0, 5.9604644775390625e-08 ;  /* 0x00000001ff0c7431 */ /* 0x000fe200000001ff */
[----:B------:R-:W-:-:S04]  /*4ec0*/  FMNMX R3, R2, R14, !PT ;  /* 0x0000000e02037209 */ /* 0x000fc80007800000 */
[----:B------:R-:W-:-:S07]  /*4ed0*/  MOV R13, R3 ;  /* 0x00000003000d7202 */ /* 0x000fce0000000f00 */
[----:B------:R-:W-:Y:S05]  /*4ee0*/  WARPSYNC.COLLECTIVE R15, `(.L_x_72) ;  /* 0x000000000f087348 */ /* 0x000fea0003c00000 */
[----:B------:R0:W1:Y:S02]  /*4ef0*/  SHFL.BFLY P6, R14, R13, R12, R11 ;  /* 0x0c00000c0d0e7389 */ /* 0x00006400000c000b */
[----:B01----:R-:W-:Y:S05]  /*4f00*/  ENDCOLLECTIVE ;  /* 0x000000000000791b */ /* 0x003fea0003800000 */
.L_x_72:
[----:B------:R-:W-:Y:S01]  /*4f10*/  HFMA2 R12, -RZ, RZ, 3.7421875, 0 ;  /* 0x437c0000ff0c7431 */ /* 0x000fe200000001ff */
[----:B------:R-:W-:Y:S02]  /*4f20*/  MOV R11, 0x3bbb989d ;  /* 0x3bbb989d000b7802 */ /* 0x000fe40000000f00 */
[----:B------:R-:W-:-:S05]  /*4f30*/  FMNMX R3, R3, R14, !PT ;  /* 0x0000000e03037209 */ /* 0x000fca0007800000 */
[C---:B------:R-:W-:Y:S01]  /*4f40*/  FADD R0, -R3.reuse, R6 ;  /* 0x0000000603007221 */ /* 0x040fe20000000100 */
[C---:B------:R-:W-:Y:S01]  /*4f50*/  FADD R9, -R3.reuse, R4 ;  /* 0x0000000403097221 */ /* 0x040fe20000000100 */
[C---:B------:R-:W-:Y:S01]  /*4f60*/  FADD R2, -R3.reuse, R8 ;  /* 0x0000000803027221 */ /* 0x040fe20000000100 */
[C---:B------:R-:W-:Y:S01]  /*4f70*/  FADD R4, -R3.reuse, R80 ;  /* 0x0000005003047221 */ /* 0x040fe20000000100 */
[-C--:B------:R-:W-:Y:S01]  /*4f80*/  FFMA.SAT R13, R0, R11.reuse, 0.5 ;  /* 0x3f000000000d7423 */ /* 0x080fe2000000200b */
[C---:B------:R-:W-:Y:S01]  /*4f90*/  FADD R7, -R3.reuse, R94 ;  /* 0x0000005e03077221 */ /* 0x040fe20000000100 */
        /* <DEDUP_REMOVED lines=28> */
[----:B------:R-:W-:Y:S01]  /*5160*/  FADD R3, R13, -12583039 ;  /* 0xcb40007f0d037421 */ /* 0x000fe20000000000 */
[-C--:B------:R-:W-:Y:S01]  /*5170*/  FFMA.SAT R15, R2, R11.reuse, 0.5 ;  /* 0x3f000000020f7423 */ /* 0x080fe2000000200b */
[-C--:B------:R-:W-:Y:S01]  /*5180*/  FFMA.SAT R17, R9, R11.reuse, 0.5 ;  /* 0x3f00000009117423 */ /* 0x080fe2000000200b */
[-C--:B------:R-:W-:Y:S01]  /*5190*/  FFMA.SAT R19, R84, R11.reuse, 0.5 ;  /* 0x3f00000054137423 */ /* 0x080fe2000000200b */
[C---:B------:R-:W-:Y:S01]  /*51a0*/  FFMA R3, R0.reuse, 1.4426950216293334961, -R3 ;  /* 0x3fb8aa3b00037823 */ /* 0x040fe20000000803 */
[-C--:B------:R-:W-:Y:S01]  /*51b0*/  FFMA.RM R15, R15, R12.reuse, 12582913 ;  /* 0x4b4000010f0f7423 */ /* 0x080fe2000000400c */
[-C--:B------:R-:W-:Y:S01]  /*51c0*/  FFMA.RM R17, R17, R12.reuse, 12582913 ;  /* 0x4b40000111117423 */ /* 0x080fe2000000400c */
[-C--:B------:R-:W-:Y:S01]  /*51d0*/  FFMA.RM R19, R19, R12.reuse, 12582913 ;  /* 0x4b40000113137423 */ /* 0x080fe2000000400c */
[----:B------:R-:W-:Y:S01]  /*51e0*/  FFMA R0, R0, 1.925963033500011079e-08, R3 ;  /* 0x32a5706000007823 */ /* 0x000fe20000000003 */
[----:B------:R-:W-:Y:S01]  /*51f0*/  SHF.L.U32 R3, R13, 0x17, RZ ;  /* 0x000000170d037819 */ /* 0x000fe200000006ff */
[C---:B------:R-:W-:Y:S01]  /*5200*/  FADD R13, R15.reuse, -12583039 ;  /* 0xcb40007f0f0d7421 */ /* 0x040fe20000000000 */
[----:B------:R-:W-:Y:S01]  /*5210*/  SHF.L.U32 R15, R15, 0x17, RZ ;  /* 0x000000170f0f7819 */ /* 0x000fe200000006ff */
[-C--:B------:R-:W-:Y:S01]  /*5220*/  FFMA.SAT R21, R88, R11.reuse, 0.5 ;  /* 0x3f00000058157423 */ /* 0x080fe2000000200b */
[-C--:B------:R-:W-:Y:S01]  /*5230*/  FFMA.SAT R23, R92, R11.reuse, 0.5 ;  /* 0x3f0000005c177423 */ /* 0x080fe2000000200b */
[C---:B------:R-:W-:Y:S01]  /*5240*/  FFMA R13, R2.reuse, 1.4426950216293334961, -R13 ;  /* 0x3fb8aa3b020d7823 */ /* 0x040fe2000000080d */
[----:B------:R-:W0:Y:S01]  /*5250*/  MUFU.EX2 R0, R0 ;  /* 0x0000000000007308 */ /* 0x000e220000000800 */
[-C--:B------:R-:W-:Y:S01]  /*5260*/  FFMA.RM R21, R21, R12.reuse, 12582913 ;  /* 0x4b40000115157423 */ /* 0x080fe2000000400c */
[-C--:B------:R-:W-:Y:S01]  /*5270*/  FFMA.RM R23, R23, R12.reuse, 12582913 ;  /* 0x4b40000117177423 */ /* 0x080fe2000000400c */
[----:B------:R-:W-:Y:S01]  /*5280*/  FFMA R13, R2, 1.925963033500011079e-08, R13 ;  /* 0x32a57060020d7823 */ /* 0x000fe2000000000d */
[-C--:B------:R-:W-:Y:S01]  /*5290*/  FFMA.SAT R25, R96, R11.reuse, 0.5 ;  /* 0x3f00000060197423 */ /* 0x080fe2000000200b */
[-C--:B------:R-:W-:Y:S01]  /*52a0*/  FFMA.SAT R27, R38, R11.reuse, 0.5 ;  /* 0x3f000000261b7423 */ /* 0x080fe2000000200b */
[-C--:B------:R-:W-:Y:S01]  /*52b0*/  FFMA.SAT R29, R34, R11.reuse, 0.5 ;  /* 0x3f000000221d7423 */ /* 0x080fe2000000200b */
[-C--:B------:R-:W-:Y:S01]  /*52c0*/  FFMA.SAT R31, R98, R11.reuse, 0.5 ;  /* 0x3f000000621f7423 */ /* 0x080fe2000000200b */
[----:B------:R-:W1:Y:S01]  /*52d0*/  MUFU.EX2 R2, R13 ;  /* 0x0000000d00027308 */ /* 0x000e620000000800 */
[-C--:B------:R-:W-:Y:S01]  /*52e0*/  FFMA.RM R25, R25, R12.reuse, 12582913 ;  /* 0x4b40000119197423 */ /* 0x080fe2000000400c */
[-C--:B------:R-:W-:Y:S01]  /*52f0*/  FFMA.RM R27, R27, R12.reuse, 12582913 ;  /* 0x4b4000011b1b7423 */ /* 0x080fe2000000400c */
[----:B------:R-:W-:Y:S01]  /*5300*/  FFMA.RM R29, R29, R12, 12582913 ;  /* 0x4b4000011d1d7423 */ /* 0x000fe2000000400c */
[-C--:B------:R-:W-:Y:S01]  /*5310*/  FFMA.SAT R35, R104, R11.reuse, 0.5 ;  /* 0x3f00000068237423 */ /* 0x080fe2000000200b */
[-C--:B------:R-:W-:Y:S01]  /*5320*/  FFMA.SAT R33, R102, R11.reuse, 0.5 ;  /* 0x3f00000066217423 */ /* 0x080fe2000000200b */
[----:B------:R-:W-:-:S02]  /*5330*/  FFMA.SAT R37, R110, R11, 0.5 ;  /* 0x3f0000006e257423 */ /* 0x000fc4000000200b */
[----:B------:R-:W-:Y:S01]  /*5340*/  FFMA.RM R35, R35, R12, 12582913 ;  /* 0x4b40000123237423 */ /* 0x000fe2000000400c */
[----:B0-----:R-:W-:Y:S01]  /*5350*/  FMUL R3, R3, R0 ;  /* 0x0000000003037220 */ /* 0x001fe20000400000 */
[-C--:B------:R-:W-:Y:S01]  /*5360*/  FFMA.RM R33, R33, R12.reuse, 12582913 ;  /* 0x4b40000121217423 */ /* 0x080fe2000000400c */
[----:B------:R-:W-:Y:S01]  /*5370*/  FFMA.RM R37, R37, R12, 12582913 ;  /* 0x4b40000125257423 */ /* 0x000fe2000000400c */
[----:B-1----:R-:W-:Y:S01]  /*5380*/  FMUL R0, R15, R2 ;  /* 0x000000020f007220 */ /* 0x002fe20000400000 */
[----:B------:R-:W-:Y:S01]  /*5390*/  FADD R2, R17, -12583039 ;  /* 0xcb40007f11027421 */ /* 0x000fe20000000000 */
[----:B------:R-:W-:-:S03]  /*53a0*/  FFMA.SAT R15, R4, R11, 0.5 ;  /* 0x3f000000040f7423 */ /* 0x000fc6000000200b */
[----:B------:R-:W-:Y:S01]  /*53b0*/  FFMA R2, R9, 1.4426950216293334961, -R2 ;  /* 0x3fb8aa3b09027823 */ /* 0x000fe20000000802 */
[----:B------:R-:W-:-:S03]  /*53c0*/  FFMA.RM R15, R15, R12, 12582913 ;  /* 0x4b4000010f0f7423 */ /* 0x000fc6000000400c */
[----:B------:R-:W-:Y:S01]  /*53d0*/  FFMA R9, R9, 1.925963033500011079e-08, R2 ;  /* 0x32a5706009097823 */ /* 0x000fe20000000002 */
[----:B------:R-:W-:Y:S01]  /*53e0*/  FADD R13, R15, -12583039 ;  /* 0xcb40007f0f0d7421 */ /* 0x000fe20000000000 */
[----:B------:R-:W-:Y:S01]  /*53f0*/  SHF.L.U32 R2, R17, 0x17, RZ ;  /* 0x0000001711027819 */ /* 0x000fe200000006ff */
[-C--:B------:R-:W-:Y:S02]  /*5400*/  FFMA.SAT R17, R5, R11.reuse, 0.5 ;  /* 0x3f00000005117423 */ /* 0x080fe4000000200b */
[C---:B------:R-:W-:Y:S01]  /*5410*/  FFMA R13, R4.reuse, 1.4426950216293334961, -R13 ;  /* 0x3fb8aa3b040d7823 */ /* 0x040fe2000000080d */
[----:B------:R-:W0:Y:S01]  /*5420*/  MUFU.EX2 R9, R9 ;  /* 0x0000000900097308 */ /* 0x000e220000000800 */
[----:B------:R-:W-:Y:S02]  /*5430*/  FFMA.RM R17, R17, R12, 12582913 ;  /* 0x4b40000111117423 */ /* 0x000fe4000000400c */
[----:B------:R-:W-:Y:S01]  /*5440*/  FFMA R13, R4, 1.925963033500011079e-08, R13 ;  /* 0x32a57060040d7823 */ /* 0x000fe2000000000d */
[----:B------:R-:W-:Y:S01]  /*5450*/  SHF.L.U32 R4, R15, 0x17, RZ ;  /* 0x000000170f047819 */ /* 0x000fe200000006ff */
[----:B------:R-:W-:Y:S01]  /*5460*/  FADD R10, R17, -12583039 ;  /* 0xcb40007f110a7421 */ /* 0x000fe20000000000 */
[----:B------:R-:W-:-:S03]  /*5470*/  FFMA.SAT R15, R7, R11, 0.5 ;  /* 0x3f000000070f7423 */ /* 0x000fc6000000200b */
[----:B------:R-:W1:Y:S01]  /*5480*/  MUFU.EX2 R13, R13 ;  /* 0x0000000d000d7308 */ /* 0x000e620000000800 */
[----:B------:R-:W-:Y:S01]  /*5490*/  FFMA R10, R5, 1.4426950216293334961, -R10 ;  /* 0x3fb8aa3b050a7823 */ /* 0x000fe2000000080a */
[----:B------:R-:W-:-:S03]  /*54a0*/  FFMA.RM R15, R15, R12, 12582913 ;  /* 0x4b4000010f0f7423 */ /* 0x000fc6000000400c */
[----:B------:R-:W-:Y:S01]  /*54b0*/  FFMA R10, R5, 1.925963033500011079e-08, R10 ;  /* 0x32a57060050a7823 */ /* 0x000fe2000000000a */
[----:B------:R-:W-:Y:S01]  /*54c0*/  SHF.L.U32 R5, R17, 0x17, RZ ;  /* 0x0000001711057819 */ /* 0x000fe200000006ff */
[----:B------:R-:W-:Y:S01]  /*54d0*/  FFMA.SAT R17, R80, R11, 0.5 ;  /* 0x3f00000050117423 */ /* 0x000fe2000000200b */
[----:B0-----:R-:W-:Y:S01]  /*54e0*/  FMUL R2, R2, R9 ;  /* 0x0000000902027220 */ /* 0x001fe20000400000 */
[----:B------:R-:W-:Y:S02]  /*54f0*/  FFMA.SAT R9, R6, R11, 0.5 ;  /* 0x3f00000006097423 */ /* 0x000fe4000000200b */
[----:B------:R-:W0:Y:S01]  /*5500*/  MUFU.EX2 R10, R10 ;  /* 0x0000000a000a7308 */ /* 0x000e220000000800 */
[-C--:B------:R-:W-:Y:S01]  /*5510*/  FFMA.RM R17, R17, R12.reuse, 12582913 ;  /* 0x4b40000111117423 */ /* 0x080fe2000000400c */
[----:B------:R-:W-:Y:S01]  /*5520*/  FFMA.RM R9, R9, R12, 12582913 ;  /* 0x4b40000109097423 */ /* 0x000fe2000000400c */
[----:B-1----:R-:W-:-:S03]  /*5530*/  FMUL R4, R4, R13 ;  /* 0x0000000d04047220 */ /* 0x002fc60000400000 */
[----:B------:R-:W-:-:S04]  /*5540*/  FADD R13, R9, -12583039 ;  /* 0xcb40007f090d7421 */ /* 0x000fc80000000000 */
[----:B------:R-:W-:-:S04]  /*5550*/  FFMA R13, R6, 1.4426950216293334961, -R13 ;  /* 0x3fb8aa3b060d7823 */ /* 0x000fc8000000080d */
[----:B------:R-:W-:Y:S01]  /*5560*/  FFMA R13, R6, 1.925963033500011079e-08, R13 ;  /* 0x32a57060060d7823 */ /* 0x000fe2000000000d */
[----:B------:R-:W-:Y:S01]  /*5570*/  SHF.L.U32 R6, R9, 0x17, RZ ;  /* 0x0000001709067819 */ /* 0x000fe200000006ff */
[----:B------:R-:W-:Y:S01]  /*5580*/  FFMA.SAT R9, R8, R11, 0.5 ;  /* 0x3f00000008097423 */ /* 0x000fe2000000200b */
[----:B0-----:R-:W-:Y:S01]  /*5590*/  FMUL R5, R5, R10 ;  /* 0x0000000a05057220 */ /* 0x001fe20000400000 */
[----:B------:R-:W-:Y:S02]  /*55a0*/  FADD R10, R15, -12583039 ;  /* 0xcb40007f0f0a7421 */ /* 0x000fe40000000000 */
[----:B------:R-:W0:Y:S01]  /*55b0*/  MUFU.EX2 R13, R13 ;  /* 0x0000000d000d7308 */ /* 0x000e220000000800 */
[----:B------:R-:W-:Y:S01]  /*55c0*/  FFMA.RM R9, R9, R12, 12582913 ;  /* 0x4b40000109097423 */ /* 0x000fe2000000400c */
[----:B------:R-:W-:-:S04]  /*55d0*/  FFMA R10, R7, 1.4426950216293334961, -R10 ;  /* 0x3fb8aa3b070a7823 */ /* 0x000fc8000000080a */
[----:B------:R-:W-:Y:S01]  /*55e0*/  FFMA R10, R7, 1.925963033500011079e-08, R10 ;  /* 0x32a57060070a7823 */ /* 0x000fe2000000000a */
[----:B------:R-:W-:Y:S01]  /*55f0*/  SHF.L.U32 R7, R15, 0x17, RZ ;  /* 0x000000170f077819 */ /* 0x000fe200000006ff */
[----:B------:R-:W-:-:S04]  /*5600*/  FFMA.SAT R15, R14, R11, 0.5 ;  /* 0x3f0000000e0f7423 */ /* 0x000fc8000000200b */
[----:B------:R-:W-:Y:S01]  /*5610*/  FFMA.RM R15, R15, R12, 12582913 ;  /* 0x4b4000010f0f7423 */ /* 0x000fe2000000400c */
[----:B------:R-:W1:Y:S01]  /*5620*/  MUFU.EX2 R10, R10 ;  /* 0x0000000a000a7308 */ /* 0x000e620000000800 */
[----:B0-----:R-:W-:Y:S01]  /*5630*/  FMUL R6, R6, R13 ;  /* 0x0000000d06067220 */ /* 0x001fe20000400000 */
[----:B------:R-:W-:-:S04]  /*5640*/  FADD R13, R9, -12583039 ;  /* 0xcb40007f090d7421 */ /* 0x000fc80000000000 */
[----:B------:R-:W-:-:S04]  /*5650*/  FFMA R13, R8, 1.4426950216293334961, -R13 ;  /* 0x3fb8aa3b080d7823 */ /* 0x000fc8000000080d */
[----:B------:R-:W-:Y:S01]  /*5660*/  FFMA R13, R8, 1.925963033500011079e-08, R13 ;  /* 0x32a57060080d7823 */ /* 0x000fe2000000000d */
[----:B------:R-:W-:Y:S01]  /*5670*/  SHF.L.U32 R8, R9, 0x17, RZ ;  /* 0x0000001709087819 */ /* 0x000fe200000006ff */
[----:B------:R-:W-:Y:S01]  /*5680*/  FADD R9, R15, -12583039 ;  /* 0xcb40007f0f097421 */ /* 0x000fe20000000000 */
[----:B-1----:R-:W-:Y:S01]  /*5690*/  FMUL R7, R7, R10 ;  /* 0x0000000a07077220 */ /* 0x002fe20000400000 */
[----:B------:R-:W-:Y:S02]  /*56a0*/  SHF.L.U32 R10, R17, 0x17, RZ ;  /* 0x00000017110a7819 */ /* 0x000fe400000006ff */
[----:B------:R-:W0:Y:S01]  /*56b0*/  MUFU.EX2 R13, R13 ;  /* 0x0000000d000d7308 */ /* 0x000e220000000800 */
[----:B------:R-:W-:-:S04]  /*56c0*/  FFMA R9, R14, 1.4426950216293334961, -R9 ;  /* 0x3fb8aa3b0e097823 */ /* 0x000fc80000000809 */
[----:B------:R-:W-:Y:S01]  /*56d0*/  FFMA R14, R14, 1.925963033500011079e-08, R9 ;  /* 0x32a570600e0e7823 */ /* 0x000fe20000000009 */
[----:B------:R-:W-:Y:S01]  /*56e0*/  SHF.L.U32 R9, R15, 0x17, RZ ;  /* 0x000000170f097819 */ /* 0x000fe200000006ff */
[----:B------:R-:W-:-:S04]  /*56f0*/  FFMA.SAT R15, R82, R11, 0.5 ;  /* 0x3f000000520f7423 */ /* 0x000fc8000000200b */
[----:B------:R-:W-:Y:S01]  /*5700*/  FFMA.RM R15, R15, R12, 12582913 ;  /* 0x4b4000010f0f7423 */ /* 0x000fe2000000400c */
[----:B------:R-:W1:Y:S01]  /*5710*/  MUFU.EX2 R14, R14 ;  /* 0x0000000e000e7308 */ /* 0x000e620000000800 */
[----:B0-----:R-:W-:Y:S01]  /*5720*/  FMUL R8, R8, R13 ;  /* 0x0000000d08087220 */ /* 0x001fe20000400000 */
[----:B------:R-:W-:Y:S01]  /*5730*/  FADD R13, R17, -12583039 ;  /* 0xcb40007f110d7421 */ /* 0x000fe20000000000 */
[C---:B------:R-:W-:Y:S01]  /*5740*/  FADD R17, R15.reuse, -12583039 ;  /* 0xcb40007f0f117421 */ /* 0x040fe20000000000 */
[----:B------:R-:W-:Y:S02]  /*5750*/  SHF.L.U32 R15, R15, 0x17, RZ ;  /* 0x000000170f0f7819 */ /* 0x000fe400000006ff */
[----:B------:R-:W-:Y:S01]  /*5760*/  FFMA R13, R80, 1.4426950216293334961, -R13 ;  /* 0x3fb8aa3b500d7823 */ /* 0x000fe2000000080d */
[----:B------:R-:W-:-:S03]  /*5770*/  FFMA R17, R82, 1.4426950216293334961, -R17 ;  /* 0x3fb8aa3b52117823 */ /* 0x000fc60000000811 */
[----:B------:R-:W-:Y:S01]  /*5780*/  FFMA R13, R80, 1.925963033500011079e-08, R13 ;  /* 0x32a57060500d7823 */ /* 0x000fe2000000000d */
[----:B------:R-:W-:Y:S01]  /*5790*/  FFMA R17, R82, 1.925963033500011079e-08, R17 ;  /* 0x32a5706052117823 */ /* 0x000fe20000000011 */
[----:B-1----:R-:W-:-:S03]  /*57a0*/  FMUL R9, R9, R14 ;  /* 0x0000000e09097220 */ /* 0x002fc60000400000 */
[----:B------:R-:W0:Y:S08]  /*57b0*/  MUFU.EX2 R16, R17 ;  /* 0x0000001100107308 */ /* 0x000e300000000800 */
[----:B------:R-:W1:Y:S01]  /*57c0*/  MUFU.EX2 R13, R13 ;  /* 0x0000000d000d7308 */ /* 0x000e620000000800 */
[----:B0-----:R-:W-:Y:S01]  /*57d0*/  FMUL R16, R15, R16 ;  /* 0x000000100f107220 */ /* 0x001fe20000400000 */
[----:B------:R-:W-:-:S04]  /*57e0*/  FFMA.SAT R15, R86, R11, 0.5 ;  /* 0x3f000000560f7423 */ /* 0x000fc8000000200b */
[----:B------:R-:W-:Y:S01]  /*57f0*/  FFMA.RM R15, R15, R12, 12582913 ;  /* 0x4b4000010f0f7423 */ /* 0x000fe2000000400c */
[----:B-1----:R-:W-:Y:S01]  /*5800*/  FMUL R10, R10, R13 ;  /* 0x0000000d0a0a7220 */ /* 0x002fe20000400000 */
[C---:B------:R-:W-:Y:S01]  /*5810*/  FADD R13, R19.reuse, -12583039 ;  /* 0xcb40007f130d7421 */ /* 0x040fe20000000000 */
[----:B------:R-:W-:-:S03]  /*5820*/  SHF.L.U32 R19, R19, 0x17, RZ ;  /* 0x0000001713137819 */ /* 0x000fc600000006ff */
[----:B------:R-:W-:-:S04]  /*5830*/  FFMA R13, R84, 1.4426950216293334961, -R13 ;  /* 0x3fb8aa3b540d7823 */ /* 0x000fc8000000080d */
[----:B------:R-:W-:-:S04]  /*5840*/  FFMA R13, R84, 1.925963033500011079e-08, R13 ;  /* 0x32a57060540d7823 */ /* 0x000fc8000000000d */
[----:B------:R0:W1:Y:S02]  /*5850*/  MUFU.EX2 R14, R13 ;  /* 0x0000000d000e7308 */ /* 0x0000640000000800 */
[C---:B0-----:R-:W-:Y:S01]  /*5860*/  FADD R13, R21.reuse, -12583039 ;  /* 0xcb40007f150d7421 */ /* 0x041fe20000000000 */
[----:B------:R-:W-:-:S03]  /*5870*/  SHF.L.U32 R21, R21, 0x17, RZ ;  /* 0x0000001715157819 */ /* 0x000fc600000006ff */
[C---:B------:R-:W-:Y:S01]  /*5880*/  FFMA R13, R88.reuse, 1.4426950216293334961, -R13 ;  /* 0x3fb8aa3b580d7823 */ /* 0x040fe2000000080d */
[----:B-1----:R-:W-:Y:S01]  /*5890*/  FMUL R17, R19, R14 ;  /* 0x0000000e13117220 */ /* 0x002fe20000400000 */
[C---:B------:R-:W-:Y:S02]  /*58a0*/  FADD R19, R15.reuse, -12583039 ;  /* 0xcb40007f0f137421 */ /* 0x040fe40000000000 */
[----:B------:R-:W-:Y:S01]  /*58b0*/  FFMA R13, R88, 1.925963033500011079e-08, R13 ;  /* 0x32a57060580d7823 */ /* 0x000fe2000000000d */
[----:B------:R-:W-:Y:S01]  /*58c0*/  SHF.L.U32 R15, R15, 0x17, RZ ;  /* 0x000000170f0f7819 */ /* 0x000fe200000006ff */
[C---:B------:R-:W-:Y:S02]  /*58d0*/  FFMA R19, R86.reuse, 1.4426950216293334961, -R19 ;  /* 0x3fb8aa3b56137823 */ /* 0x040fe40000000813 */
[----:B------:R0:W1:Y:S02]  /*58e0*/  MUFU.EX2 R14, R13 ;  /* 0x0000000d000e7308 */ /* 0x0000640000000800 */
[----:B------:R-:W-:-:S06]  /*58f0*/  FFMA R19, R86, 1.925963033500011079e-08, R19 ;  /* 0x32a5706056137823 */ /* 0x000fcc0000000013 */
[----:B------:R1:W2:Y:S01]  /*5900*/  MUFU.EX2 R18, R19 ;  /* 0x0000001300127308 */ /* 0x0002a20000000800 */
[C---:B0-----:R-:W-:Y:S01]  /*5910*/  FADD R13, R23.reuse, -12583039 ;  /* 0xcb40007f170d7421 */ /* 0x041fe20000000000 */
[----:B------:R-:W-:-:S03]  /*5920*/  SHF.L.U32 R23, R23, 0x17, RZ ;  /* 0x0000001717177819 */ /* 0x000fc600000006ff */
[----:B------:R-:W-:Y:S01]  /*5930*/  FFMA R13, R92, 1.4426950216293334961, -R13 ;  /* 0x3fb8aa3b5c0d7823 */ /* 0x000fe2000000080d */
[----:B-1----:R-:W-:-:S03]  /*5940*/  FMUL R19, R21, R14 ;  /* 0x0000000e15137220 */ /* 0x002fc60000400000 */
[----:B------:R-:W-:-:S04]  /*5950*/  FFMA R13, R92, 1.925963033500011079e-08, R13 ;  /* 0x32a570605c0d7823 */ /* 0x000fc8000000000d */
[----:B------:R0:W1:Y:S01]  /*5960*/  MUFU.EX2 R14, R13 ;  /* 0x0000000d000e7308 */ /* 0x0000620000000800 */
[----:B--2---:R-:W-:Y:S01]  /*5970*/  FMUL R18, R15, R18 ;  /* 0x000000120f127220 */ /* 0x004fe20000400000 */
[----:B------:R-:W-:-:S04]  /*5980*/  FFMA.SAT R15, R90, R11, 0.5 ;  /* 0x3f0000005a0f7423 */ /* 0x000fc8000000200b */
[----:B------:R-:W-:Y:S01]  /*5990*/  FFMA.RM R15, R15, R12, 12582913 ;  /* 0x4b4000010f0f7423 */ /* 0x000fe2000000400c */
[C---:B0-----:R-:W-:Y:S01]  /*59a0*/  FADD R13, R25.reuse, -12583039 ;  /* 0xcb40007f190d7421 */ /* 0x041fe20000000000 */
[----:B------:R-:W-:Y:S02]  /*59b0*/  SHF.L.U32 R25, R25, 0x17, RZ ;  /* 0x0000001719197819 */ /* 0x000fe400000006ff */
[C---:B------:R-:W-:Y:S01]  /*59c0*/  FADD R21, R15.reuse, -12583039 ;  /* 0xcb40007f0f157421 */ /* 0x040fe20000000000 */
[----:B------:R-:W-:Y:S01]  /*59d0*/  SHF.L.U32 R15, R15, 0x17, RZ ;  /* 0x000000170f0f7819 */ /* 0x000fe200000006ff */
[----:B------:R-:W-:Y:S02]  /*59e0*/  FFMA R13, R96, 1.4426950216293334961, -R13 ;  /* 0x3fb8aa3b600d7823 */ /* 0x000fe4000000080d */
[----:B------:R-:W-:Y:S02]  /*59f0*/  FFMA R21, R90, 1.4426950216293334961, -R21 ;  /* 0x3fb8aa3b5a157823 */ /* 0x000fe40000000815 */
[----:B------:R-:W-:-:S02]  /*5a00*/  FFMA R13, R96, 1.925963033500011079e-08, R13 ;  /* 0x32a57060600d7823 */ /* 0x000fc4000000000d */
[----:B------:R-:W-:-:S04]  /*5a10*/  FFMA R21, R90, 1.925963033500011079e-08, R21 ;  /* 0x32a570605a157823 */ /* 0x000fc80000000015 */
[----:B------:R1:W0:Y:S02]  /*5a20*/  MUFU.EX2 R20, R21 ;  /* 0x0000001500147308 */ /* 0x0002240000000800 */
[----:B-1----:R-:W-:-:S06]  /*5a30*/  FMUL R21, R23, R14 ;  /* 0x0000000e17157220 */ /* 0x002fcc0000400000 */
[----:B------:R1:W2:Y:S01]  /*5a40*/  MUFU.EX2 R14, R13 ;  /* 0x0000000d000e7308 */ /* 0x0002a20000000800 */
[----:B0-----:R-:W-:Y:S01]  /*5a50*/  FMUL R20, R15, R20 ;  /* 0x000000140f147220 */ /* 0x001fe20000400000 */
[----:B------:R-:W-:Y:S01]  /*5a60*/  FFMA.SAT R15, R94, R11, 0.5 ;  /* 0x3f0000005e0f7423 */ /* 0x000fe2000000200b */
[C---:B-1----:R-:W-:Y:S01]  /*5a70*/  FADD R13, R27.reuse, -12583039 ;  /* 0xcb40007f1b0d7421 */ /* 0x042fe20000000000 */
[----:B------:R-:W-:Y:S02]  /*5a80*/  SHF.L.U32 R27, R27, 0x17, RZ ;  /* 0x000000171b1b7819 */ /* 0x000fe400000006ff */
[----:B------:R-:W-:Y:S01]  /*5a90*/  FFMA.RM R15, R15, R12, 12582913 ;  /* 0x4b4000010f0f7423 */ /* 0x000fe2000000400c */
[----:B------:R-:W-:-:S03]  /*5aa0*/  FFMA R13, R38, 1.4426950216293334961, -R13 ;  /* 0x3fb8aa3b260d7823 */ /* 0x000fc6000000080d */
[C---:B------:R-:W-:Y:S01]  /*5ab0*/  FADD R23, R15.reuse, -12583039 ;  /* 0xcb40007f0f177421 */ /* 0x040fe20000000000 */
[----:B------:R-:W-:Y:S01]  /*5ac0*/  SHF.L.U32 R15, R15, 0x17, RZ ;  /* 0x000000170f0f7819 */ /* 0x000fe200000006ff */
[----:B------:R-:W-:Y:S02]  /*5ad0*/  FFMA R13, R38, 1.925963033500011079e-08, R13 ;  /* 0x32a57060260d7823 */ /* 0x000fe4000000000d */
[----:B------:R-:W-:-:S04]  /*5ae0*/  FFMA R23, R94, 1.4426950216293334961, -R23 ;  /* 0x3fb8aa3b5e177823 */ /* 0x000fc80000000817 */
[----:B------:R-:W-:-:S04]  /*5af0*/  FFMA R23, R94, 1.925963033500011079e-08, R23 ;  /* 0x32a570605e177823 */ /* 0x000fc80000000017 */
[----:B------:R2:W0:Y:S02]  /*5b00*/  MUFU.EX2 R22, R23 ;  /* 0x0000001700167308 */ /* 0x0004240000000800 */
[----:B--2---:R-:W-:-:S06]  /*5b10*/  FMUL R23, R25, R14 ;  /* 0x0000000e19177220 */ /* 0x004fcc0000400000 */
[----:B------:R-:W1:Y:S01]  /*5b20*/  MUFU.EX2 R14, R13 ;  /* 0x0000000d000e7308 */ /* 0x000e620000000800 */
[----:B0-----:R-:W-:Y:S01]  /*5b30*/  FMUL R22, R15, R22 ;  /* 0x000000160f167220 */ /* 0x001fe20000400000 */
[----:B------:R-:W-:-:S04]  /*5b40*/  FFMA.SAT R15, R40, R11, 0.5 ;  /* 0x3f000000280f7423 */ /* 0x000fc8000000200b */
[----:B------:R-:W-:-:S04]  /*5b50*/  FFMA.RM R15, R15, R12, 12582913 ;  /* 0x4b4000010f0f7423 */ /* 0x000fc8000000400c */
[C---:B------:R-:W-:Y:S01]  /*5b60*/  FADD R25, R15.reuse, -12583039 ;  /* 0xcb40007f0f197421 */ /* 0x040fe20000000000 */
[----:B------:R-:W-:-:S03]  /*5b70*/  SHF.L.U32 R15, R15, 0x17, RZ ;  /* 0x000000170f0f7819 */ /* 0x000fc600000006ff */
[----:B------:R-:W-:-:S04]  /*5b80*/  FFMA R25, R40, 1.4426950216293334961, -R25 ;  /* 0x3fb8aa3b28197823 */ /* 0x000fc80000000819 */
[----:B------:R-:W-:-:S04]  /*5b90*/  FFMA R25, R40, 1.925963033500011079e-08, R25 ;  /* 0x32a5706028197823 */ /* 0x000fc80000000019 */
[----:B------:R1:W0:Y:S02]  /*5ba0*/  MUFU.EX2 R24, R25 ;  /* 0x0000001900187308 */ /* 0x0002240000000800 */
[----:B-1----:R-:W-:Y:S01]  /*5bb0*/  FMUL R25, R27, R14 ;  /* 0x0000000e1b197220 */ /* 0x002fe20000400000 */
[----:B0-----:R-:W-:Y:S01]  /*5bc0*/  FMUL R24, R15, R24 ;  /* 0x000000180f187220 */ /* 0x001fe20000400000 */
[----:B------:R-:W-:-:S04]  /*5bd0*/  FFMA.SAT R15, R36, R11, 0.5 ;  /* 0x3f000000240f7423 */ /* 0x000fc8000000200b */
[----:B------:R-:W-:-:S04]  /*5be0*/  FFMA.RM R15, R15, R12, 12582913 ;  /* 0x4b4000010f0f7423 */ /* 0x000fc8000000400c */
[C---:B------:R-:W-:Y:S01]  /*5bf0*/  FADD R27, R15.reuse, -12583039 ;  /* 0xcb40007f0f1b7421 */ /* 0x040fe20000000000 */
[----:B------:R-:W-:-:S03]  /*5c00*/  SHF.L.U32 R15, R15, 0x17, RZ ;  /* 0x000000170f0f7819 */ /* 0x000fc600000006ff */
[----:B------:R-:W-:-:S04]  /*5c10*/  FFMA R27, R36, 1.4426950216293334961, -R27 ;  /* 0x3fb8aa3b241b7823 */ /* 0x000fc8000000081b */
[----:B------:R-:W-:Y:S01]  /*5c20*/  FFMA R36, R36, 1.925963033500011079e-08, R27 ;  /* 0x32a5706024247823 */ /* 0x000fe2000000001b */
[----:B------:R-:W-:-:S04]  /*5c30*/  FFMA.SAT R27, R30, R11, 0.5 ;  /* 0x3f0000001e1b7423 */ /* 0x000fc8000000200b */
[----:B------:R-:W-:Y:S01]  /*5c40*/  FFMA.RM R13, R27, R12, 12582913 ;  /* 0x4b4000011b0d7423 */ /* 0x000fe2000000400c */
[----:B------:R-:W0:Y:S02]  /*5c50*/  MUFU.EX2 R36, R36 ;  /* 0x0000002400247308 */ /* 0x000e240000000800 */
[----:B0-----:R-:W-:Y:S01]  /*5c60*/  FMUL R27, R15, R36 ;  /* 0x000000240f1b7220 */ /* 0x001fe20000400000 */
[C---:B------:R-:W-:Y:S01]  /*5c70*/  FADD R15, R13.reuse, -12583039 ;  /* 0xcb40007f0d0f7421 */ /* 0x040fe20000000000 */
[----:B------:R-:W-:-:S03]  /*5c80*/  SHF.L.U32 R13, R13, 0x17, RZ ;  /* 0x000000170d0d7819 */ /* 0x000fc600000006ff */
[----:B------:R-:W-:-:S04]  /*5c90*/  FFMA R15, R30, 1.4426950216293334961, -R15 ;  /* 0x3fb8aa3b1e0f7823 */ /* 0x000fc8000000080f */
[----:B------:R-:W-:Y:S01]  /*5ca0*/  FFMA R15, R30, 1.925963033500011079e-08, R15 ;  /* 0x32a570601e0f7823 */ /* 0x000fe2000000000f */
[----:B------:R-:W-:-:S03]  /*5cb0*/  SHF.L.U32 R30, R33, 0x17, RZ ;  /* 0x00000017211e7819 */ /* 0x000fc600000006ff */
[----:B------:R0:W1:Y:S02]  /*5cc0*/  MUFU.EX2 R26, R15 ;  /* 0x0000000f001a7308 */ /* 0x0000640000000800 */
[----:B0-----:R-:W-:Y:S01]  /*5cd0*/  FFMA.RM R15, R31, R12, 12582913 ;  /* 0x4b4000011f0f7423 */ /* 0x001fe2000000400c */
[----:B-1----:R-:W-:Y:S01]  /*5ce0*/  FMUL R26, R13, R26 ;  /* 0x0000001a0d1a7220 */ /* 0x002fe20000400000 */
[C---:B------:R-:W-:Y:S01]  /*5cf0*/  FADD R13, R29.reuse, -12583039 ;  /* 0xcb40007f1d0d7421 */ /* 0x040fe20000000000 */
[----:B------:R-:W-:-:S03]  /*5d00*/  SHF.L.U32 R29, R29, 0x17, RZ ;  /* 0x000000171d1d7819 */ /* 0x000fc600000006ff */
[----:B------:R-:W-:-:S04]  /*5d10*/  FFMA R13, R34, 1.4426950216293334961, -R13 ;  /* 0x3fb8aa3b220d7823 */ /* 0x000fc8000000080d */
[----:B------:R-:W-:Y:S01]  /*5d20*/  FFMA R13, R34, 1.925963033500011079e-08, R13 ;  /* 0x32a57060220d7823 */ /* 0x000fe2000000000d */
[----:B------:R-:W-:-:S03]  /*5d30*/  SHF.L.U32 R34, R35, 0x17, RZ ;  /* 0x0000001723227819 */ /* 0x000fc600000006ff */
[----:B------:R-:W0:Y:S02]  /*5d40*/  MUFU.EX2 R14, R13 ;  /* 0x0000000d000e7308 */ /* 0x000e240000000800 */
[----:B0-----:R-:W-:Y:S01]  /*5d50*/  FMUL R31, R29, R14 ;  /* 0x0000000e1d1f7220 */ /* 0x001fe20000400000 */
        /* <DEDUP_REMOVED lines=11> */
[----:B------:R-:W-:-:S04]  /*5e10*/  FFMA R15, R100, 1.925963033500011079e-08, R15 ;  /* 0x32a57060640f7823 */ /* 0x000fc8000000000f */
[----:B------:R0:W1:Y:S02]  /*5e20*/  MUFU.EX2 R28, R15 ;  /* 0x0000000f001c7308 */ /* 0x0000640000000800 */
[----:B0-----:R-:W-:Y:S01]  /*5e30*/  FADD R15, R35, -12583039 ;  /* 0xcb40007f230f7421 */ /* 0x001fe20000000000 */
[----:B------:R-:W-:-:S03]  /*5e40*/  FFMA.SAT R35, R108, R11, 0.5 ;  /* 0x3f0000006c237423 */ /* 0x000fc6000000200b */
[----:B------:R-:W-:Y:S01]  /*5e50*/  FFMA R15, R104, 1.4426950216293334961, -R15 ;  /* 0x3fb8aa3b680f7823 */ /* 0x000fe2000000080f */
[----:B------:R-:W-:-:S03]  /*5e60*/  FFMA.RM R35, R35, R12, 12582913 ;  /* 0x4b40000123237423 */ /* 0x000fc6000000400c */
[----:B------:R-:W-:Y:S01]  /*5e70*/  FFMA R15, R104, 1.925963033500011079e-08, R15 ;  /* 0x32a57060680f7823 */ /* 0x000fe2000000000f */
[----:B-1----:R-:W-:Y:S01]  /*5e80*/  FMUL R28, R13, R28 ;  /* 0x0000001c0d1c7220 */ /* 0x002fe20000400000 */
[----:B------:R-:W-:Y:S01]  /*5e90*/  SHF.L.U32 R32, R35, 0x17, RZ ;  /* 0x0000001723207819 */ /* 0x000fe200000006ff */
[----:B------:R-:W-:Y:S01]  /*5ea0*/  FADD R13, R33, -12583039 ;  /* 0xcb40007f210d7421 */ /* 0x000fe20000000000 */
[----:B------:R-:W-:Y:S02]  /*5eb0*/  FFMA.SAT R33, R106, R11, 0.5 ;  /* 0x3f0000006a217423 */ /* 0x000fe4000000200b */
[----:B------:R-:W0:Y:S01]  /*5ec0*/  MUFU.EX2 R15, R15 ;  /* 0x0000000f000f7308 */ /* 0x000e220000000800 */
[----:B------:R-:W-:Y:S01]  /*5ed0*/  FFMA R13, R102, 1.4426950216293334961, -R13 ;  /* 0x3fb8aa3b660d7823 */ /* 0x000fe2000000080d */
[----:B------:R-:W-:-:S03]  /*5ee0*/  FFMA.RM R33, R33, R12, 12582913 ;  /* 0x4b40000121217423 */ /* 0x000fc6000000400c */
[----:B------:R-:W-:-:S06]  /*5ef0*/  FFMA R13, R102, 1.925963033500011079e-08, R13 ;  /* 0x32a57060660d7823 */ /* 0x000fcc000000000d */
[----:B------:R-:W1:Y:S01]  /*5f00*/  MUFU.EX2 R13, R13 ;  /* 0x0000000d000d7308 */ /* 0x000e620000000800 */
[----:B0-----:R-:W-:Y:S01]  /*5f10*/  FMUL R34, R34, R15 ;  /* 0x0000000f22227220 */ /* 0x001fe20000400000 */
[----:B------:R-:W-:Y:S01]  /*5f20*/  FADD R15, R35, -12583039 ;  /* 0xcb40007f230f7421 */ /* 0x000fe20000000000 */
[-C--:B------:R-:W-:Y:S01]  /*5f30*/  FFMA.SAT R35, R112, R11.reuse, 0.5 ;  /* 0x3f00000070237423 */ /* 0x080fe2000000200b */
[----:B------:R-:W-:Y:S02]  /*5f40*/  FFMA.SAT R11, R114, R11, 0.5 ;  /* 0x3f000000720b7423 */ /* 0x000fe4000000200b */
[C---:B------:R-:W-:Y:S01]  /*5f50*/  FFMA R15, R108.reuse, 1.4426950216293334961, -R15 ;  /* 0x3fb8aa3b6c0f7823 */ /* 0x040fe2000000080f */
[-C--:B------:R-:W-:Y:S01]  /*5f60*/  FFMA.RM R36, R35, R12.reuse, 12582913 ;  /* 0x4b40000123247423 */ /* 0x080fe2000000400c */
[----:B------:R-:W-:Y:S01]  /*5f70*/  FFMA.RM R38, R11, R12, 12582913 ;  /* 0x4b4000010b267423 */ /* 0x000fe2000000400c */
[----:B------:R-:W-:Y:S01]  /*5f80*/  SHF.L.U32 R35, R37, 0x17, RZ ;  /* 0x0000001725237819 */ /* 0x000fe200000006ff */
[----:B------:R-:W-:Y:S01]  /*5f90*/  FFMA R15, R108, 1.925963033500011079e-08, R15 ;  /* 0x32a570606c0f7823 */ /* 0x000fe2000000000f */
[----:B------:R-:W-:Y:S01]  /*5fa0*/  FADD R11, R36, -12583039 ;  /* 0xcb40007f240b7421 */ /* 0x000fe20000000000 */
[----:B-1----:R-:W-:Y:S01]  /*5fb0*/  FMUL R30, R30, R13 ;  /* 0x0000000d1e1e7220 */ /* 0x002fe20000400000 */
[C---:B------:R-:W-:Y:S01]  /*5fc0*/  FADD R13, R33.reuse, -12583039 ;  /* 0xcb40007f210d7421 */ /* 0x040fe20000000000 */
[----:B------:R-:W-:Y:S01]  /*5fd0*/  SHF.L.U32 R33, R33, 0x17, RZ ;  /* 0x0000001721217819 */ /* 0x000fe200000006ff */
[----:B------:R-:W-:Y:S01]  /*5fe0*/  FFMA R11, R112, 1.4426950216293334961, -R11 ;  /* 0x3fb8aa3b700b7823 */ /* 0x000fe2000000080b */
[----:B------:R-:W0:Y:S01]  /*5ff0*/  MUFU.EX2 R15, R15 ;  /* 0x0000000f000f7308 */ /* 0x000e220000000800 */
[----:B------:R-:W-:Y:S01]  /*6000*/  FFMA R13, R106, 1.4426950216293334961, -R13 ;  /* 0x3fb8aa3b6a0d7823 */ /* 0x000fe2000000080d */
[----:B------:R-:W-:Y:S01]  /*6010*/  SHF.L.U32 R36, R36, 0x17, RZ ;  /* 0x0000001724247819 */ /* 0x000fe200000006ff */
[----:B------:R-:W-:Y:S01]  /*6020*/  FFMA R112, R112, 1.925963033500011079e-08, R11 ;  /* 0x32a5706070707823 */ /* 0x000fe2000000000b */
[----:B------:R-:W-:Y:S01]  /*6030*/  FADD R11, R38, -12583039 ;  /* 0xcb40007f260b7421 */ /* 0x000fe20000000000 */
[----:B------:R-:W-:-:S03]  /*6040*/  FFMA R13, R106, 1.925963033500011079e-08, R13 ;  /* 0x32a570606a0d7823 */ /* 0x000fc6000000000d */
[C---:B------:R-:W-:Y:S01]  /*6050*/  FFMA R11, R114.reuse, 1.4426950216293334961, -R11 ;  /* 0x3fb8aa3b720b7823 */ /* 0x040fe2000000080b */
[----:B------:R1:W2:Y:S03]  /*6060*/  MUFU.EX2 R14, R13 ;  /* 0x0000000d000e7308 */ /* 0x0002a60000000800 */
[----:B------:R-:W-:Y:S01]  /*6070*/  FFMA R114, R114, 1.925963033500011079e-08, R11 ;  /* 0x32a5706072727823 */ /* 0x000fe2000000000b */
[----:B------:R-:W-:-:S04]  /*6080*/  FADD R11, RZ, R3 ;  /* 0x00000003ff0b7221 */ /* 0x000fc80000000000 */
[----:B------:R-:W-:Y:S01]  /*6090*/  FADD R11, R11, R0 ;  /* 0x000000000b0b7221 */ /* 0x000fe20000000000 */
[----:B-1----:R-:W-:Y:S01]  /*60a0*/  FADD R13, R37, -12583039 ;  /* 0xcb40007f250d7421 */ /* 0x002fe20000000000 */
[----:B0-----:R-:W-:Y:S01]  /*60b0*/  FMUL R32, R32, R15 ;  /* 0x0000000f20207220 */ /* 0x001fe20000400000 */
[----:B------:R-:W0:Y:S01]  /*60c0*/  MUFU.EX2 R114, R114 ;  /* 0x0000007200727308 */ /* 0x000e220000000800 */
[----:B------:R-:W-:Y:S01]  /*60d0*/  FADD R11, R11, R2 ;  /* 0x000000020b0b7221 */ /* 0x000fe20000000000 */
[----:B------:R-:W-:Y:S01]  /*60e0*/  FFMA R13, R110, 1.4426950216293334961, -R13 ;  /* 0x3fb8aa3b6e0d7823 */ /* 0x000fe2000000080d */
[----:B------:R-:W-:Y:S02]  /*60f0*/  SHF.L.U32 R37, R38, 0x17, RZ ;  /* 0x0000001726257819 */ /* 0x000fe400000006ff */
[----:B------:R-:W-:Y:S01]  /*6100*/  FADD R12, R11, R4 ;  /* 0x000000040b0c7221 */ /* 0x000fe20000000000 */
[----:B------:R-:W-:Y:S01]  /*6110*/  FFMA R13, R110, 1.925963033500011079e-08, R13 ;  /* 0x32a570606e0d7823 */ /* 0x000fe2000000000d */
[----:B--2---:R-:W-:Y:S01]  /*6120*/  FMUL R33, R33, R14 ;  /* 0x0000000e21217220 */ /* 0x004fe20000400000 */
[----:B------:R-:W1:Y:S01]  /*6130*/  MUFU.EX2 R15, R112 ;  /* 0x00000070000f7308 */ /* 0x000e620000000800 */
[----:B------:R-:W-:-:S04]  /*6140*/  FADD R11, R12, R5 ;  /* 0x000000050c0b7221 */ /* 0x000fc80000000000 */
[----:B------:R-:W-:-:S03]  /*6150*/  FADD R12, R11, R6 ;  /* 0x000000060b0c7221 */ /* 0x000fc60000000000 */
[----:B------:R-:W2:Y:S01]  /*6160*/  MUFU.EX2 R14, R13 ;  /* 0x0000000d000e7308 */ /* 0x000ea20000000800 */
[----:B------:R-:W-:Y:S01]  /*6170*/  FADD R11, R12, R7 ;  /* 0x000000070c0b7221 */ /* 0x000fe20000000000 */
[----:B0-----:R-:W-:-:S03]  /*6180*/  FMUL R37, R37, R114 ;  /* 0x0000007225257220 */ /* 0x001fc60000400000 */
[----:B------:R-:W-:-:S04]  /*6190*/  FADD R12, R11, R8 ;  /* 0x000000080b0c7221 */ /* 0x000fc80000000000 */
[----:B------:R-:W-:Y:S01]  /*61a0*/  FADD R11, R12, R9 ;  /* 0x000000090c0b7221 */ /* 0x000fe20000000000 */
[----:B-1----:R-:W-:Y:S01]  /*61b0*/  FMUL R36, R36, R15 ;  /* 0x0000000f24247220 */ /* 0x002fe20000400000 */
[----:B------:R-:W-:Y:S02]  /*61c0*/  MOV R15, 0xffffffff ;  /* 0xffffffff000f7802 */ /* 0x000fe40000000f00 */
[----:B------:R-:W-:-:S04]  /*61d0*/  FADD R11, R11, R10 ;  /* 0x0000000a0b0b7221 */ /* 0x000fc80000000000 */
[----:B------:R-:W-:Y:S01]  /*61e0*/  FADD R12, R11, R16 ;  /* 0x000000100b0c7221 */ /* 0x000fe20000000000 */
[----:B--2---:R-:W-:-:S03]  /*61f0*/  FMUL R35, R35, R14 ;  /* 0x0000000e23237220 */ /* 0x004fc60000400000 */
[----:B------:R-:W-:-:S04]  /*6200*/  FADD R11, R12, R17 ;  /* 0x000000110c0b7221 */ /* 0x000fc80000000000 */
        /* <DEDUP_REMOVED lines=18> */
[----:B------:R-:W-:Y:S01]  /*6330*/  FADD R12, R11, R36 ;  /* 0x000000240b0c7221 */ /* 0x000fe20000000000 */
[----:B------:R-:W-:-:S03]  /*6340*/  HFMA2 R11, -RZ, RZ, 0, 1.847743988037109375e-06 ;  /* 0x0000001fff0b7431 */ /* 0x000fc600000001ff */
[----:B------:R-:W-:Y:S01]  /*6350*/  FADD R13, R12, R37 ;  /* 0x000000250c0d7221 */ /* 0x000fe20000000000 */
[----:B------:R-:W-:-:S07]  /*6360*/  MOV R12, 0x10 ;  /* 0x00000010000c7802 */ /* 0x000fce0000000f00 */
[----:B------:R-:W-:Y:S05]  /*6370*/  WARPSYNC.COLLECTIVE R15, `(.L_x_73) ;  /* 0x000000000f087348 */ /* 0x000fea0003c00000 */
[----:B------:R0:W1:Y:S02]  /*6380*/  SHFL.BFLY P6, R14, R13, R12, R11 ;  /* 0x0c00000c0d0e7389 */ /* 0x00006400000c000b */
[----:B01----:R-:W-:Y:S05]  /*6390*/  ENDCOLLECTIVE ;  /* 0x000000000000791b */ /* 0x003fea0003800000 */
.L_x_73:
[----:B------:R-:W-:Y:S02]  /*63a0*/  HFMA2 R12, -RZ, RZ, 0, 4.76837158203125e-07 ;  /* 0x00000008ff0c7431 */ /* 0x000fe400000001ff */
[----:B------:R-:W-:-:S05]  /*63b0*/  FADD R38, R13, R14 ;  /* 0x0000000e0d267221 */ /* 0x000fca0000000000 */
[----:B------:R-:W-:-:S07]  /*63c0*/  MOV R13, R38 ;  /* 0x00000026000d7202 */ /* 0x000fce0000000f00 */
[----:B------:R-:W-:Y:S05]  /*63d0*/  WARPSYNC.COLLECTIVE R15, `(.L_x_74) ;  /* 0x000000000f087348 */ /* 0x000fea0003c00000 */
[----:B------:R0:W1:Y:S02]  /*63e0*/  SHFL.BFLY P6, R14, R13, R12, R11 ;  /* 0x0c00000c0d0e7389 */ /* 0x00006400000c000b */
[----:B01----:R-:W-:Y:S05]  /*63f0*/  ENDCOLLECTIVE ;  /* 0x000000000000791b */ /* 0x003fea0003800000 */
.L_x_74:
[----:B------:R-:W-:Y:S02]  /*6400*/  HFMA2 R12, -RZ, RZ, 0, 2.384185791015625e-07 ;  /* 0x00000004ff0c7431 */ /* 0x000fe400000001ff */
[----:B------:R-:W-:-:S05]  /*6410*/  FADD R39, R38, R14 ;  /* 0x0000000e26277221 */ /* 0x000fca0000000000 */
[----:B------:R-:W-:-:S07]  /*6420*/  MOV R13, R39 ;  /* 0x00000027000d7202 */ /* 0x000fce0000000f00 */
[----:B------:R-:W-:Y:S05]  /*6430*/  WARPSYNC.COLLECTIVE R15, `(.L_x_75) ;  /* 0x000000000f087348 */ /* 0x000fea0003c00000 */
[----:B------:R0:W1:Y:S02]  /*6440*/  SHFL.BFLY P6, R14, R13, R12, R11 ;  /* 0x0c00000c0d0e7389 */ /* 0x00006400000c000b */
[----:B01----:R-:W-:Y:S05]  /*6450*/  ENDCOLLECTIVE ;  /* 0x000000000000791b */ /* 0x003fea0003800000 */
.L_x_75:
[----:B------:R-:W-:Y:S02]  /*6460*/  HFMA2 R12, -RZ, RZ, 0, 1.1920928955078125e-07 ;  /* 0x00000002ff0c7431 */ /* 0x000fe400000001ff */
[----:B------:R-:W-:-:S05]  /*6470*/  FADD R40, R39, R14 ;  /* 0x0000000e27287221 */ /* 0x000fca0000000000 */
[----:B------:R-:W-:-:S07]  /*6480*/  MOV R13, R40 ;  /* 0x00000028000d7202 */ /* 0x000fce0000000f00 */
[----:B------:R-:W-:Y:S05]  /*6490*/  WARPSYNC.COLLECTIVE R15, `(.L_x_76) ;  /* 0x000000000f087348 */ /* 0x000fea0003c00000 */
[----:B------:R0:W1:Y:S02]  /*64a0*/  SHFL.BFLY P6, R14, R13, R12, R11 ;  /* 0x0c00000c0d0e7389 */ /* 0x00006400000c000b */
[----:B01----:R-:W-:Y:S05]  /*64b0*/  ENDCOLLECTIVE ;  /* 0x000000000000791b */ /* 0x003fea0003800000 */
.L_x_76:
[----:B------:R-:W-:Y:S02]  /*64c0*/  HFMA2 R12, -RZ, RZ, 0, 5.9604644775390625e-08 ;  /* 0x00000001ff0c7431 */ /* 0x000fe400000001ff */
[----:B------:R-:W-:-:S05]  /*64d0*/  FADD R41, R40, R14 ;  /* 0x0000000e28297221 */ /* 0x000fca0000000000 */
[----:B------:R-:W-:-:S07]  /*64e0*/  MOV R13, R41 ;  /* 0x00000029000d7202 */ /* 0x000fce0000000f00 */
[----:B------:R-:W-:Y:S05]  /*64f0*/  WARPSYNC.COLLECTIVE R15, `(.L_x_77) ;  /* 0x000000000f087348 */ /* 0x000fea0003c00000 */
[----:B------:R0:W1:Y:S02]  /*6500*/  SHFL.BFLY P6, R14, R13, R12, R11 ;  /* 0x0c00000c0d0e7389 */ /* 0x00006400000c000b */
[----:B01----:R-:W-:Y:S05]  /*6510*/  ENDCOLLECTIVE ;  /* 0x000000000000791b */ /* 0x003fea0003800000 */
.L_x_77:
[----:B------:R-:W-:Y:S05]  /*6520*/  BRA `(.L_x_78) ;  /* 0xffffffc000507947 */ /* 0x000fea000383ffff */
        .weak           $__internal_0_$__cuda_sm3x_div_rn_noftz_f32_slowpath
        .type           $__internal_0_$__cuda_sm3x_div_rn_noftz_f32_slowpath,@function
        .size           $__internal_0_$__cuda_sm3x_div_rn_noftz_f32_slowpath,(.L_x_91 - $__internal_0_$__cuda_sm3x_div_rn_noftz_f32_slowpath)
$__internal_0_$__cuda_sm3x_div_rn_noftz_f32_slowpath:
[----:B------:R-:W-:Y:S01]  /*6530*/  SHF.R.U32.HI R38, RZ, 0x17, R12 ;  /* 0x00000017ff267819 */ /* 0x000fe2000001160c */
[----:B------:R-:W-:Y:S01]  /*6540*/  BSSY.RECONVERGENT B0, `(.L_x_79) ;  /* 0x0000062000007945 */ /* 0x000fe20003800200 */
[----:B------:R-:W-:Y:S02]  /*6550*/  SHF.R.U32.HI R13, RZ, 0x17, R3 ;  /* 0x00000017ff0d7819 */ /* 0x000fe40000011603 */
[----:B------:R-:W-:Y:S02]  /*6560*/  LOP3.LUT R117, R38, 0xff, RZ, 0xc0, !PT ;  /* 0x000000ff26757812 */ /* 0x000fe400078ec0ff */
[----:B------:R-:W-:Y:S02]  /*6570*/  LOP3.LUT R80, R13, 0xff, RZ, 0xc0, !PT ;  /* 0x000000ff0d507812 */ /* 0x000fe400078ec0ff */
[----:B------:R-:W-:Y:S02]  /*6580*/  IADD3 R40, PT, PT, R117, -0x1, RZ ;  /* 0xffffffff75287810 */ /* 0x000fe40007ffe0ff */
[----:B------:R-:W-:-:S02]  /*6590*/  IADD3 R38, PT, PT, R80, -0x1, RZ ;  /* 0xffffffff50267810 */ /* 0x000fc40007ffe0ff */
[----:B------:R-:W-:-:S04]  /*65a0*/  ISETP.GT.U32.AND P0, PT, R40, 0xfd, PT ;  /* 0x000000fd2800780c */ /* 0x000fc80003f04070 */
[----:B------:R-:W-:-:S13]  /*65b0*/  ISETP.GT.U32.OR P0, PT, R38, 0xfd, P0 ;  /* 0x000000fd2600780c */ /* 0x000fda0000704470 */
[----:B------:R-:W-:Y:S01]  /*65c0*/  @!P0 MOV R13, RZ ;  /* 0x000000ff000d8202 */ /* 0x000fe20000000f00 */
[----:B------:R-:W-:Y:S06]  /*65d0*/  @!P0 BRA `(.L_x_80) ;  /* 0x00000000005c8947 */ /* 0x000fec0003800000 */
[----:B------:R-:W-:Y:S02]  /*65e0*/  FSETP.GTU.FTZ.AND P0, PT, |R3|, +INF , PT ;  /* 0x7f8000000300780b */ /* 0x000fe40003f1c200 */
[----:B------:R-:W-:-:S04]  /*65f0*/  FSETP.GTU.FTZ.AND P3, PT, |R12|, +INF , PT ;  /* 0x7f8000000c00780b */ /* 0x000fc80003f7c200 */
[----:B------:R-:W-:-:S13]  /*6600*/  PLOP3.LUT P0, PT, P0, P3, PT, 0xf8, 0x8f ;  /* 0x00000000008f781c */ /* 0x000fda0000707f70 */
[----:B------:R-:W-:Y:S05]  /*6610*/  @P0 BRA `(.L_x_81) ;  /* 0x00000004004c0947 */ /* 0x000fea0003800000 */
[----:B------:R-:W-:-:S13]  /*6620*/  LOP3.LUT P0, RZ, R12, 0x7fffffff, R3, 0xc8, !PT ;  /* 0x7fffffff0cff7812 */ /* 0x000fda000780c803 */
[----:B------:R-:W-:Y:S05]  /*6630*/  @!P0 BRA `(.L_x_82) ;  /* 0x00000004003c8947 */ /* 0x000fea0003800000 */
[C---:B------:R-:W-:Y:S02]  /*6640*/  FSETP.NEU.FTZ.AND P3, PT, |R3|.reuse, +INF , PT ;  /* 0x7f8000000300780b */ /* 0x040fe40003f7d200 */
[----:B------:R-:W-:Y:S02]  /*6650*/  FSETP.NEU.FTZ.AND P4, PT, |R12|, +INF , PT ;  /* 0x7f8000000c00780b */ /* 0x000fe40003f9d200 */
[----:B------:R-:W-:-:S11]  /*6660*/  FSETP.NEU.FTZ.AND P0, PT, |R3|, +INF , PT ;  /* 0x7f8000000300780b */ /* 0x000fd60003f1d200 */
[----:B------:R-:W-:Y:S05]  /*6670*/  @!P4 BRA !P3, `(.L_x_82) ;  /* 0x00000004002cc947 */ /* 0x000fea0005800000 */
[----:B------:R-:W-:-:S04]  /*6680*/  LOP3.LUT P3, RZ, R3, 0x7fffffff, RZ, 0xc0, !PT ;  /* 0x7fffffff03ff7812 */ /* 0x000fc8000786c0ff */
[----:B------:R-:W-:-:S13]  /*6690*/  PLOP3.LUT P3, PT, P4, P3, PT, 0x2f, 0xf2 ;  /* 0x0000000000f2781c */ /* 0x000fda0002766577 */
[----:B------:R-:W-:Y:S05]  /*66a0*/  @P3 BRA `(.L_x_83) ;  /* 0x0000000400183947 */ /* 0x000fea0003800000 */
[----:B------:R-:W-:-:S04]  /*66b0*/  LOP3.LUT P3, RZ, R12, 0x7fffffff, RZ, 0xc0, !PT ;  /* 0x7fffffff0cff7812 */ /* 0x000fc8000786c0ff */
[----:B------:R-:W-:-:S13]  /*66c0*/  PLOP3.LUT P0, PT, P0, P3, PT, 0x2f, 0xf2 ;  /* 0x0000000000f2781c */ /* 0x000fda0000706577 */
[----:B------:R-:W-:Y:S05]  /*66d0*/  @P0 BRA `(.L_x_84) ;  /* 0x0000000400000947 */ /* 0x000fea0003800000 */
[----:B------:R-:W-:Y:S02]  /*66e0*/  ISETP.GE.AND P0, PT, R38, RZ, PT ;  /* 0x000000ff2600720c */ /* 0x000fe40003f06270 */
[----:B------:R-:W-:-:S11]  /*66f0*/  ISETP.GE.AND P3, PT, R40, RZ, PT ;  /* 0x000000ff2800720c */ /* 0x000fd60003f66270 */
[----:B------:R-:W-:Y:S01]  /*6700*/  @P0 MOV R13, RZ ;  /* 0x000000ff000d0202 */ /* 0x000fe20000000f00 */
[----:B------:R-:W-:Y:S01]  /*6710*/  @!P0 FFMA R3, R3, 1.84467440737095516160e+19, RZ ;  /* 0x5f80000003038823 */ /* 0x000fe200000000ff */
[----:B------:R-:W-:Y:S01]  /*6720*/  @!P0 MOV R13, 0xffffffc0 ;  /* 0xffffffc0000d8802 */ /* 0x000fe20000000f00 */
[----:B------:R-:W-:-:S03]  /*6730*/  @!P3 FFMA R12, R12, 1.84467440737095516160e+19, RZ ;  /* 0x5f8000000c0cb823 */ /* 0x000fc600000000ff */
[----:B------:R-:W-:-:S07]  /*6740*/  @!P3 IADD3 R13, PT, PT, R13, 0x40, RZ ;  /* 0x000000400d0db810 */ /* 0x000fce0007ffe0ff */
.L_x_80:
[----:B------:R-:W-:Y:S01]  /*6750*/  LEA R113, R117, 0xc0800000, 0x17 ;  /* 0xc080000075717811 */ /* 0x000fe200078eb8ff */
[----:B------:R-:W-:Y:S03]  /*6760*/  BSSY.RECONVERGENT B1, `(.L_x_85) ;  /* 0x0000036000017945 */ /* 0x000fe60003800200 */
[----:B------:R-:W-:Y:S02]  /*6770*/  IADD3 R113, PT, PT, -R113, R12, RZ ;  /* 0x0000000c71717210 */ /* 0x000fe40007ffe1ff */
[----:B------:R-:W-:Y:S02]  /*6780*/  IADD3 R12, PT, PT, R80, -0x7f, RZ ;  /* 0xffffff81500c7810 */ /* 0x000fe40007ffe0ff */
[----:B------:R-:W0:Y:S01]  /*6790*/  MUFU.RCP R38, R113 ;  /* 0x0000007100267308 */ /* 0x000e220000001000 */
[----:B------:R-:W-:Y:S02]  /*67a0*/  FADD.FTZ R40, -R113, -RZ ;  /* 0x800000ff71287221 */ /* 0x000fe40000010100 */
[----:B------:R-:W-:-:S02]  /*67b0*/  IMAD R3, R12, -0x800000, R3 ;  /* 0xff8000000c037824 */ /* 0x000fc400078e0203 */
[----:B0-----:R-:W-:-:S04]  /*67c0*/  FFMA R115, R38, R40, 1 ;  /* 0x3f80000026737423 */ /* 0x001fc80000000028 */
[----:B------:R-:W-:-:S04]  /*67d0*/  FFMA R119, R38, R115, R38 ;  /* 0x0000007326777223 */ /* 0x000fc80000000026 */
[----:B------:R-:W-:-:S04]  /*67e0*/  FFMA R38, R3, R119, RZ ;  /* 0x0000007703267223 */ /* 0x000fc800000000ff */
[----:B------:R-:W-:-:S04]  /*67f0*/  FFMA R115, R40, R38, R3 ;  /* 0x0000002628737223 */ /* 0x000fc80000000003 */
[----:B------:R-:W-:Y:S01]  /*6800*/  FFMA R80, R119, R115, R38 ;  /* 0x0000007377507223 */ /* 0x000fe20000000026 */
[----:B------:R-:W-:-:S03]  /*6810*/  IADD3 R38, PT, PT, R12, 0x7f, -R117 ;  /* 0x0000007f0c267810 */ /* 0x000fc60007ffe875 */
[----:B------:R-:W-:Y:S01]  /*6820*/  FFMA R115, R40, R80, R3 ;  /* 0x0000005028737223 */ /* 0x000fe20000000003 */
[----:B------:R-:W-:-:S03]  /*6830*/  IADD3 R38, PT, PT, R38, R13, RZ ;  /* 0x0000000d26267210 */ /* 0x000fc60007ffe0ff */
[----:B------:R-:W-:-:S05]  /*6840*/  FFMA R3, R119, R115, R80 ;  /* 0x0000007377037223 */ /* 0x000fca0000000050 */
[----:B------:R-:W-:-:S04]  /*6850*/  SHF.R.U32.HI R12, RZ, 0x17, R3 ;  /* 0x00000017ff0c7819 */ /* 0x000fc80000011603 */
[----:B------:R-:W-:-:S04]  /*6860*/  LOP3.LUT R12, R12, 0xff, RZ, 0xc0, !PT ;  /* 0x000000ff0c0c7812 */ /* 0x000fc800078ec0ff */
[----:B------:R-:W-:-:S04]  /*6870*/  IADD3 R40, PT, PT, R12, R38, RZ ;  /* 0x000000260c287210 */ /* 0x000fc80007ffe0ff */
[----:B------:R-:W-:-:S04]  /*6880*/  IADD3 R12, PT, PT, R40, -0x1, RZ ;  /* 0xffffffff280c7810 */ /* 0x000fc80007ffe0ff */
[----:B------:R-:W-:-:S13]  /*6890*/  ISETP.GE.U32.AND P0, PT, R12, 0xfe, PT ;  /* 0x000000fe0c00780c */ /* 0x000fda0003f06070 */
[----:B------:R-:W-:Y:S05]  /*68a0*/  @!P0 BRA `(.L_x_86) ;  /* 0x0000000000808947 */ /* 0x000fea0003800000 */
[----:B------:R-:W-:-:S13]  /*68b0*/  ISETP.GT.AND P0, PT, R40, 0xfe, PT ;  /* 0x000000fe2800780c */ /* 0x000fda0003f04270 */
[----:B------:R-:W-:Y:S05]  /*68c0*/  @P0 BRA `(.L_x_87) ;  /* 0x00000000006c0947 */ /* 0x000fea0003800000 */
[----:B------:R-:W-:-:S13]  /*68d0*/  ISETP.GE.AND P0, PT, R40, 0x1, PT ;  /* 0x000000012800780c */ /* 0x000fda0003f06270 */
[----:B------:R-:W-:Y:S05]  /*68e0*/  @P0 BRA `(.L_x_88) ;  /* 0x0000000000740947 */ /* 0x000fea0003800000 */
[----:B------:R-:W-:Y:S02]  /*68f0*/  ISETP.GE.AND P0, PT, R40, -0x18, PT ;  /* 0xffffffe82800780c */ /* 0x000fe40003f06270 */
[----:B------:R-:W-:-:S11]  /*6900*/  LOP3.LUT R3, R3, 0x80000000, RZ, 0xc0, !PT ;  /* 0x8000000003037812 */ /* 0x000fd600078ec0ff */
[----:B------:R-:W-:Y:S05]  /*6910*/  @!P0 BRA `(.L_x_88) ;  /* 0x0000000000688947 */ /* 0x000fea0003800000 */
[CCC-:B------:R-:W-:Y:S01]  /*6920*/  FFMA.RZ R12, R119.reuse, R115.reuse, R80.reuse ;  /* 0x00000073770c7223 */ /* 0x1c0fe2000000c050 */
[C---:B------:R-:W-:Y:S01]  /*6930*/  IADD3 R113, PT, PT, R40.reuse, 0x20, RZ ;  /* 0x0000002028717810 */ /* 0x040fe20007ffe0ff */
[CCC-:B------:R-:W-:Y:S01]  /*6940*/  FFMA.RM R13, R119.reuse, R115.reuse, R80.reuse ;  /* 0x00000073770d7223 */ /* 0x1c0fe20000004050 */
[----:B------:R-:W-:Y:S02]  /*6950*/  ISETP.NE.AND P4, PT, R40, RZ, PT ;  /* 0x000000ff2800720c */ /* 0x000fe40003f85270 */
[----:B------:R-:W-:Y:S01]  /*6960*/  LOP3.LUT R38, R12, 0x7fffff, RZ, 0xc0, !PT ;  /* 0x007fffff0c267812 */ /* 0x000fe200078ec0ff */
[----:B------:R-:W-:Y:S01]  /*6970*/  FFMA.RP R12, R119, R115, R80 ;  /* 0x00000073770c7223 */ /* 0x000fe20000008050 */
[----:B------:R-:W-:Y:S02]  /*6980*/  ISETP.NE.AND P3, PT, R40, RZ, PT ;  /* 0x000000ff2800720c */ /* 0x000fe40003f65270 */
[----:B------:R-:W-:Y:S02]  /*6990*/  LOP3.LUT R38, R38, 0x800000, RZ, 0xfc, !PT ;  /* 0x0080000026267812 */ /* 0x000fe400078efcff */
[----:B------:R-:W-:-:S02]  /*69a0*/  IADD3 R40, PT, PT, -R40, RZ, RZ ;  /* 0x000000ff28287210 */ /* 0x000fc40007ffe1ff */
[----:B------:R-:W-:Y:S02]  /*69b0*/  SHF.L.U32 R113, R38, R113, RZ ;  /* 0x0000007126717219 */ /* 0x000fe400000006ff */
[----:B------:R-:W-:Y:S02]  /*69c0*/  FSETP.NEU.FTZ.AND P0, PT, R12, R13, PT ;  /* 0x0000000d0c00720b */ /* 0x000fe40003f1d000 */
[----:B------:R-:W-:Y:S02]  /*69d0*/  SEL R13, R40, RZ, P4 ;  /* 0x000000ff280d7207 */ /* 0x000fe40002000000 */
[----:B------:R-:W-:Y:S02]  /*69e0*/  ISETP.NE.AND P3, PT, R113, RZ, P3 ;  /* 0x000000ff7100720c */ /* 0x000fe40001f65270 */
[----:B------:R-:W-:Y:S02]  /*69f0*/  SHF.R.U32.HI R13, RZ, R13, R38 ;  /* 0x0000000dff0d7219 */ /* 0x000fe40000011626 */
[----:B------:R-:W-:-:S02]  /*6a00*/  PLOP3.LUT P0, PT, P0, P3, PT, 0xf8, 0x8f ;  /* 0x00000000008f781c */ /* 0x000fc40000707f70 */
[----:B------:R-:W-:Y:S02]  /*6a10*/  SHF.R.U32.HI R113, RZ, 0x1, R13 ;  /* 0x00000001ff717819 */ /* 0x000fe4000001160d */
[----:B------:R-:W-:-:S04]  /*6a20*/  SEL R12, RZ, 0x1, !P0 ;  /* 0x00000001ff0c7807 */ /* 0x000fc80004000000 */
[----:B------:R-:W-:-:S04]  /*6a30*/  LOP3.LUT R12, R12, 0x1, R113, 0xf8, !PT ;  /* 0x000000010c0c7812 */ /* 0x000fc800078ef871 */
[----:B------:R-:W-:-:S04]  /*6a40*/  LOP3.LUT R12, R12, R13, RZ, 0xc0, !PT ;  /* 0x0000000d0c0c7212 */ /* 0x000fc800078ec0ff */
[----:B------:R-:W-:-:S04]  /*6a50*/  IADD3 R12, PT, PT, R113, R12, RZ ;  /* 0x0000000c710c7210 */ /* 0x000fc80007ffe0ff */
[----:B------:R-:W-:Y:S01]  /*6a60*/  LOP3.LUT R3, R12, R3, RZ, 0xfc, !PT ;  /* 0x000000030c037212 */ /* 0x000fe200078efcff */
[----:B------:R-:W-:Y:S06]  /*6a70*/  BRA `(.L_x_88) ;  /* 0x0000000000107947 */ /* 0x000fec0003800000 */
.L_x_87:
[----:B------:R-:W-:-:S04]  /*6a80*/  LOP3.LUT R3, R3, 0x80000000, RZ, 0xc0, !PT ;  /* 0x8000000003037812 */ /* 0x000fc800078ec0ff */
[----:B------:R-:W-:Y:S01]  /*6a90*/  LOP3.LUT R3, R3, 0x7f800000, RZ, 0xfc, !PT ;  /* 0x7f80000003037812 */ /* 0x000fe200078efcff */
[----:B------:R-:W-:Y:S06]  /*6aa0*/  BRA `(.L_x_88) ;  /* 0x0000000000047947 */ /* 0x000fec0003800000 */
.L_x_86:
[----:B------:R-:W-:-:S07]  /*6ab0*/  LEA R3, R38, R3, 0x17 ;  /* 0x0000000326037211 */ /* 0x000fce00078eb8ff */
.L_x_88:
[----:B------:R-:W-:Y:S05]  /*6ac0*/  BSYNC.RECONVERGENT B1 ;  /* 0x0000000000017941 */ /* 0x000fea0003800200 */
.L_x_85:
[----:B------:R-:W-:Y:S05]  /*6ad0*/  BRA `(.L_x_89) ;  /* 0x0000000000207947 */ /* 0x000fea0003800000 */
.L_x_84:
[----:B------:R-:W-:-:S04]  /*6ae0*/  LOP3.LUT R3, R12, 0x80000000, R3, 0x48, !PT ;  /* 0x800000000c037812 */ /* 0x000fc800078e4803 */
[----:B------:R-:W-:Y:S01]  /*6af0*/  LOP3.LUT R3, R3, 0x7f800000, RZ, 0xfc, !PT ;  /* 0x7f80000003037812 */ /* 0x000fe200078efcff */
[----:B------:R-:W-:Y:S06]  /*6b00*/  BRA `(.L_x_89) ;  /* 0x0000000000147947 */ /* 0x000fec0003800000 */
.L_x_83:
[----:B------:R-:W-:Y:S01]  /*6b10*/  LOP3.LUT R3, R12, 0x80000000, R3, 0x48, !PT ;  /* 0x800000000c037812 */ /* 0x000fe200078e4803 */
[----:B------:R-:W-:Y:S06]  /*6b20*/  BRA `(.L_x_89) ;  /* 0x00000000000c7947 */ /* 0x000fec0003800000 */
.L_x_82:
[----:B------:R-:W0:Y:S01]  /*6b30*/  MUFU.RSQ R3, -QNAN ;  /* 0xffc0000000037908 */ /* 0x000e220000001400 */
[----:B------:R-:W-:Y:S05]  /*6b40*/  BRA `(.L_x_89) ;  /* 0x0000000000047947 */ /* 0x000fea0003800000 */
.L_x_81:
[----:B------:R-:W-:-:S07]  /*6b50*/  FADD.FTZ R3, R3, R12 ;  /* 0x0000000c03037221 */ /* 0x000fce0000010000 */
.L_x_89:
[----:B------:R-:W-:Y:S05]  /*6b60*/  BSYNC.RECONVERGENT B0 ;  /* 0x0000000000007941 */ /* 0x000fea0003800200 */
.L_x_79:
[----:B------:R-:W-:Y:S01]  /*6b70*/  HFMA2 R13, -RZ, RZ, 0, 0 ;  /* 0x00000000ff0d7431 */ /* 0x000fe200000001ff */
[----:B------:R-:W-:-:S04]  /*6b80*/  MOV R12, R14 ;  /* 0x0000000e000c7202 */ /* 0x000fc80000000f00 */
[----:B0-----:R-:W-:Y:S05]  /*6b90*/  RET.REL.NODEC R12 `(_Z11WarpSoftmaxILi1ELi32ELi32ELi1EEvPKfPfii) ;  /* 0xffffff940c187950 */ /* 0x001fea0003c3ffff */
.L_x_90:
[----:B------:R-:W-:-:S00]  /*6ba0*/  BRA `(.L_x_90) ;  /* 0xfffffffc00fc7947 */ /* 0x000fc0000383ffff */
[----:B------:R-:W-:-:S00]  /*6bb0*/  NOP ;  /* 0x0000000000007918 */ /* 0x000fc00000000000 */
        /* <DEDUP_REMOVED lines=12> */
.L_x_91:


//--------------------- .nv.global.init           --------------------------
	.section	.nv.global.init,"aw",@progbits
.nv.global.init:
	.type		$str$1,@object
	.size		$str$1,($str - $str$1)
$str$1:
        /*0000*/ 	.byte	0x2f, 0x74, 0x6d, 0x70, 0x2f, 0x73, 0x61, 0x73, 0x73, 0x5f, 0x63, 0x75, 0x5f, 0x6c, 0x30, 0x72
        /*0010*/ 	.byte	0x68, 0x5f, 0x72, 0x30, 0x74, 0x2f, 0x6b, 0x2e, 0x63, 0x75, 0x00
	.type		$str,@object
	.size		$str,(__unnamed_1 - $str)
$str:
        /*001b*/ 	.byte	0x63, 0x6f, 0x6c, 0x73, 0x20, 0x3c, 0x3d, 0x20, 0x63, 0x6f, 0x6c, 0x73, 0x5f, 0x70, 0x65, 0x72
        /*002b*/ 	.byte	0x5f, 0x74, 0x68, 0x72, 0x65, 0x61, 0x64, 0x20, 0x2a, 0x20, 0x77, 0x61, 0x72, 0x70, 0x5f, 0x77
        /*003b*/ 	.byte	0x69, 0x64, 0x74, 0x68, 0x00
	.type		__unnamed_1,@object
	.size		__unnamed_1,(.L_0 - __unnamed_1)
__unnamed_1:
        /*0040*/ 	.byte	0x76, 0x6f, 0x69, 0x64, 0x20, 0x57, 0x61, 0x72, 0x70, 0x53, 0x6f, 0x66, 0x74, 0x6d, 0x61, 0x78
        /* <DEDUP_REMOVED lines=8> */
        /*00d0*/ 	.byte	0x20, 0x31, 0x5d, 0x00
.L_0:


//--------------------- .nv.shared.reserved.0     --------------------------
	.section	.nv.shared.reserved.0,"aw",@nobits
	.weak		__nv_reservedSMEM_offset_0_alias
	.size		__nv_reservedSMEM_offset_0_alias, 0, 64
	.other		__nv_reservedSMEM_offset_0_alias,@"STO_CUDA_RESERVED_SHARED STV_DEFAULT"
__nv_reservedSMEM_offset_0_alias:
	.zero		0
	.zero		64


//--------------------- .nv.constant0._Z11WarpSoftmaxILi1ELi32ELi32ELi1EEvPKfPfii --------------------------
	.section	.nv.constant0._Z11WarpSoftmaxILi1ELi32ELi32ELi1EEvPKfPfii,"a",@progbits
	.sectionflags	@""
	.align	4
.nv.constant0._Z11WarpSoftmaxILi1ELi32ELi32ELi1EEvPKfPfii:
	.zero		920


//--------------------- SYMBOLS --------------------------

	.type		.nv.reservedSmem.offset0,@object
	.size		.nv.reservedSmem.offset0,0x4
	.type		__assertfail,@function
